// auto-generated by cutlass_sweep.gemm — config: {"arch": "sm_90", "cluster_m": 1, "cluster_n": 1, "dtype": "fp16", "dtype_b": "fp16", "layout": "nn", "stages": 3, "tile_k": 64, "tile_m": 128, "tile_n": 128}
#include "cutlass/cutlass.h"
#include "cutlass/gemm/collective/collective_builder.hpp"
#include "cutlass/gemm/device/gemm_universal_adapter.h"
#include "cutlass/gemm/kernel/gemm_universal.hpp"
#include "cutlass/epilogue/collective/collective_builder.hpp"

using ElemA = cutlass::half_t;
using ElemB = cutlass::half_t;
using ElemCD = cutlass::half_t;
using Acc  = float;
using TileShape    = cute::Shape<cute::_128, cute::_128, cute::_64>;
using ClusterShape = cute::Shape<cute::_1, cute::_1, cute::_1>;

using CollectiveEpilogue = typename cutlass::epilogue::collective::CollectiveBuilder<
    cutlass::arch::Sm90, cutlass::arch::OpClassTensorOp,
    TileShape, ClusterShape,
    cutlass::epilogue::collective::EpilogueTileAuto,
    Acc, Acc,
    ElemCD, cutlass::layout::RowMajor, 128 / cutlass::sizeof_bits<ElemCD>::value,
    ElemCD, cutlass::layout::RowMajor, 128 / cutlass::sizeof_bits<ElemCD>::value,
    cutlass::epilogue::collective::EpilogueScheduleAuto
  >::CollectiveOp;

using CollectiveMainloop = typename cutlass::gemm::collective::CollectiveBuilder<
    cutlass::arch::Sm90, cutlass::arch::OpClassTensorOp,
    ElemA, cutlass::layout::RowMajor, 128 / cutlass::sizeof_bits<ElemA>::value,
    ElemB, cutlass::layout::RowMajor, 128 / cutlass::sizeof_bits<ElemB>::value,
    Acc,
    TileShape, ClusterShape,
    cutlass::gemm::collective::StageCount<3>,
    cutlass::gemm::collective::KernelScheduleAuto
  >::CollectiveOp;

using GemmKernel = cutlass::gemm::kernel::GemmUniversal<
    cute::Shape<int,int,int,int>,
    CollectiveMainloop,
    CollectiveEpilogue
>;
using Gemm = cutlass::gemm::device::GemmUniversalAdapter<GemmKernel>;

// Force the device kernel symbol into the cubin without needing a host main.
auto* _anchor = &cutlass::device_kernel<GemmKernel>;


// ===== COMPILED SASS (sm_90a) =====

	.target	sm_90a

	.elftype	@"ET_EXEC"


//--------------------- .note.nv.tkinfo           --------------------------
	.section	.note.nv.tkinfo,"",@"SHT_NOTE"
	.sectionflags	@"SHF_NOTE_NV_TKINFO"
	.tkinfo
        /*0018*/ 	.word	0x00000002
        /*0030*/ 	.string	""
        /*0030*/ 	.string	"ptxas"
        /*0030*/ 	.string	"Cuda compilation tools, release 13.0, V13.0.88"
        /*0030*/ 	.string	"Build cuda_13.0.r13.0/compiler.36424714_0"
        /*0030*/ 	.string	"-arch sm_90a -m 64 "



//--------------------- .note.nv.cuinfo           --------------------------
	.section	.note.nv.cuinfo,"",@"SHT_NOTE"
	.sectionflags	@"SHF_NOTE_NV_CUINFO"
        /*0018*/ 	.short	0x0002
        /*001a*/ 	.short	0x005a
        /*001c*/ 	.short	0x0082
	.zero		2


//--------------------- .nv.info                  --------------------------
	.section	.nv.info,"",@"SHT_CUDA_INFO"
	.align	4


	//----- nvinfo : EIATTR_REGCOUNT
	.align		4
        /*0000*/ 	.byte	0x04, 0x2f
        /*0002*/ 	.short	(.L_15 - .L_14)
	.align		4
.L_14:
        /*0004*/ 	.word	index@(_ZN7cutlass13device_kernelINS_4gemm6kernel13GemmUniversalIN4cute5tupleIJiiiiEEENS1_10collective13CollectiveMmaINS1_34MainloopSm90TmaGmmaWarpSpecializedILi3ENS5_IJNS4_1CILi1EEESB_SB_EEENS1_35KernelTmaWarpSpecializedCooperativeEEENS5_IJNSA_ILi128EEESF_NSA_ILi64EEEEEENS_6half_tENS5_IJlSB_lEEESI_NS5_IJSB_llEEENS4_8TiledMMAINS4_8MMA_AtomIJNS4_4SM904GMMA26MMA_64x128x16_F32F16F16_SSILNSO_5MajorE0ELSQ_1ELNSO_7ScaleInE1ELSR_1EEEEEENS4_6LayoutINS5_IJNSA_ILi2EEESB_SB_EEENS5_IJSB_NSA_ILi0EEESX_EEEEENS5_IJNS4_10UnderscoreES10_S10_EEEEENS4_13SM90_TMA_LOADENS4_14ComposedLayoutINS4_7SwizzleILi3ELi4ELi3EEENS4_18smem_ptr_flag_bitsILi16EEENSU_INS5_IJNSA_ILi8EEESG_EEENS5_IJSG_SB_EEEEEEEvNS4_8identityES13_NS14_IS16_S18_NSU_INS5_IJSG_S19_EEENS5_IJSB_SG_EEEEEEEvS1E_EENS_8epilogue10collective6detail29Sm90TmaWarpSpecializedAdapterINS1L_15DefaultEpilogueISI_SJ_SJ_NS1K_6thread17LinearCombinationISI_Li1EffLNS1P_9ScaleType4KindE0ELNS_15FloatRoundStyleE2ESI_EENS1_15EpilogueDefaultEEEEEvvEEEEvNT_6ParamsE)
        /*0008*/ 	.word	0x000000a8


	//----- nvinfo : EIATTR_FRAME_SIZE
	.align		4
.L_15:
        /*000c*/ 	.byte	0x04, 0x11
        /*000e*/ 	.short	(.L_17 - .L_16)
	.align		4
.L_16:
        /*0010*/ 	.word	index@(_ZN7cutlass13device_kernelINS_4gemm6kernel13GemmUniversalIN4cute5tupleIJiiiiEEENS1_10collective13CollectiveMmaINS1_34MainloopSm90TmaGmmaWarpSpecializedILi3ENS5_IJNS4_1CILi1EEESB_SB_EEENS1_35KernelTmaWarpSpecializedCooperativeEEENS5_IJNSA_ILi128EEESF_NSA_ILi64EEEEEENS_6half_tENS5_IJlSB_lEEESI_NS5_IJSB_llEEENS4_8TiledMMAINS4_8MMA_AtomIJNS4_4SM904GMMA26MMA_64x128x16_F32F16F16_SSILNSO_5MajorE0ELSQ_1ELNSO_7ScaleInE1ELSR_1EEEEEENS4_6LayoutINS5_IJNSA_ILi2EEESB_SB_EEENS5_IJSB_NSA_ILi0EEESX_EEEEENS5_IJNS4_10UnderscoreES10_S10_EEEEENS4_13SM90_TMA_LOADENS4_14ComposedLayoutINS4_7SwizzleILi3ELi4ELi3EEENS4_18smem_ptr_flag_bitsILi16EEENSU_INS5_IJNSA_ILi8EEESG_EEENS5_IJSG_SB_EEEEEEEvNS4_8identityES13_NS14_IS16_S18_NSU_INS5_IJSG_S19_EEENS5_IJSB_SG_EEEEEEEvS1E_EENS_8epilogue10collective6detail29Sm90TmaWarpSpecializedAdapterINS1L_15DefaultEpilogueISI_SJ_SJ_NS1K_6thread17LinearCombinationISI_Li1EffLNS1P_9ScaleType4KindE0ELNS_15FloatRoundStyleE2ESI_EENS1_15EpilogueDefaultEEEEEvvEEEEvNT_6ParamsE)
        /*0014*/ 	.word	0x00000000


	//----- nvinfo : EIATTR_MIN_STACK_SIZE
	.align		4
.L_17:
        /*0018*/ 	.byte	0x04, 0x12
        /*001a*/ 	.short	(.L_19 - .L_18)
	.align		4
.L_18:
        /*001c*/ 	.word	index@(_ZN7cutlass13device_kernelINS_4gemm6kernel13GemmUniversalIN4cute5tupleIJiiiiEEENS1_10collective13CollectiveMmaINS1_34MainloopSm90TmaGmmaWarpSpecializedILi3ENS5_IJNS4_1CILi1EEESB_SB_EEENS1_35KernelTmaWarpSpecializedCooperativeEEENS5_IJNSA_ILi128EEESF_NSA_ILi64EEEEEENS_6half_tENS5_IJlSB_lEEESI_NS5_IJSB_llEEENS4_8TiledMMAINS4_8MMA_AtomIJNS4_4SM904GMMA26MMA_64x128x16_F32F16F16_SSILNSO_5MajorE0ELSQ_1ELNSO_7ScaleInE1ELSR_1EEEEEENS4_6LayoutINS5_IJNSA_ILi2EEESB_SB_EEENS5_IJSB_NSA_ILi0EEESX_EEEEENS5_IJNS4_10UnderscoreES10_S10_EEEEENS4_13SM90_TMA_LOADENS4_14ComposedLayoutINS4_7SwizzleILi3ELi4ELi3EEENS4_18smem_ptr_flag_bitsILi16EEENSU_INS5_IJNSA_ILi8EEESG_EEENS5_IJSG_SB_EEEEEEEvNS4_8identityES13_NS14_IS16_S18_NSU_INS5_IJSG_S19_EEENS5_IJSB_SG_EEEEEEEvS1E_EENS_8epilogue10collective6detail29Sm90TmaWarpSpecializedAdapterINS1L_15DefaultEpilogueISI_SJ_SJ_NS1K_6thread17LinearCombinationISI_Li1EffLNS1P_9ScaleType4KindE0ELNS_15FloatRoundStyleE2ESI_EENS1_15EpilogueDefaultEEEEEvvEEEEvNT_6ParamsE)
        /*0020*/ 	.word	0x00000000
.L_19:


//--------------------- .nv.compat                --------------------------
	.section	.nv.compat,"",@"SHT_CUDA_COMPAT_INFO"
	.align	4
        /*0000*/ 	.byte	0x02, 0x09, 0x01, 0x00, 0x02, 0x02, 0x04, 0x00, 0x02, 0x05, 0x05, 0x00, 0x03, 0x07, 0x01, 0x01
        /*0010*/ 	.byte	0x02, 0x03, 0x01, 0x00, 0x02, 0x06, 0x01, 0x00, 0x04, 0x0b, 0x08, 0x00, 0x00, 0x00, 0x00, 0x00
        /*0020*/ 	.byte	0x00, 0x00, 0x00, 0x00


//--------------------- .nv.info._ZN7cutlass13device_kernelINS_4gemm6kernel13GemmUniversalIN4cute5tupleIJiiiiEEENS1_10collective13CollectiveMmaINS1_34MainloopSm90TmaGmmaWarpSpecializedILi3ENS5_IJNS4_1CILi1EEESB_SB_EEENS1_35KernelTmaWarpSpecializedCooperativeEEENS5_IJNSA_ILi128EEESF_NSA_ILi64EEEEEENS_6half_tENS5_IJlSB_lEEESI_NS5_IJSB_llEEENS4_8TiledMMAINS4_8MMA_AtomIJNS4_4SM904GMMA26MMA_64x128x16_F32F16F16_SSILNSO_5MajorE0ELSQ_1ELNSO_7ScaleInE1ELSR_1EEEEEENS4_6LayoutINS5_IJNSA_ILi2EEESB_SB_EEENS5_IJSB_NSA_ILi0EEESX_EEEEENS5_IJNS4_10UnderscoreES10_S10_EEEEENS4_13SM90_TMA_LOADENS4_14ComposedLayoutINS4_7SwizzleILi3ELi4ELi3EEENS4_18smem_ptr_flag_bitsILi16EEENSU_INS5_IJNSA_ILi8EEESG_EEENS5_IJSG_SB_EEEEEEEvNS4_8identityES13_NS14_IS16_S18_NSU_INS5_IJSG_S19_EEENS5_IJSB_SG_EEEEEEEvS1E_EENS_8epilogue10collective6detail29Sm90TmaWarpSpecializedAdapterINS1L_15DefaultEpilogueISI_SJ_SJ_NS1K_6thread17LinearCombinationISI_Li1EffLNS1P_9ScaleType4KindE0ELNS_15FloatRoundStyleE2ESI_EENS1_15EpilogueDefaultEEEEEvvEEEEvNT_6ParamsE --------------------------
	.section	.nv.info._ZN7cutlass13device_kernelINS_4gemm6kernel13GemmUniversalIN4cute5tupleIJiiiiEEENS1_10collective13CollectiveMmaINS1_34MainloopSm90TmaGmmaWarpSpecializedILi3ENS5_IJNS4_1CILi1EEESB_SB_EEENS1_35KernelTmaWarpSpecializedCooperativeEEENS5_IJNSA_ILi128EEESF_NSA_ILi64EEEEEENS_6half_tENS5_IJlSB_lEEESI_NS5_IJSB_llEEENS4_8TiledMMAINS4_8MMA_AtomIJNS4_4SM904GMMA26MMA_64x128x16_F32F16F16_SSILNSO_5MajorE0ELSQ_1ELNSO_7ScaleInE1ELSR_1EEEEEENS4_6LayoutINS5_IJNSA_ILi2EEESB_SB_EEENS5_IJSB_NSA_ILi0EEESX_EEEEENS5_IJNS4_10UnderscoreES10_S10_EEEEENS4_13SM90_TMA_LOADENS4_14ComposedLayoutINS4_7SwizzleILi3ELi4ELi3EEENS4_18smem_ptr_flag_bitsILi16EEENSU_INS5_IJNSA_ILi8EEESG_EEENS5_IJSG_SB_EEEEEEEvNS4_8identityES13_NS14_IS16_S18_NSU_INS5_IJSG_S19_EEENS5_IJSB_SG_EEEEEEEvS1E_EENS_8epilogue10collective6detail29Sm90TmaWarpSpecializedAdapterINS1L_15DefaultEpilogueISI_SJ_SJ_NS1K_6thread17LinearCombinationISI_Li1EffLNS1P_9ScaleType4KindE0ELNS_15FloatRoundStyleE2ESI_EENS1_15EpilogueDefaultEEEEEvvEEEEvNT_6ParamsE,"",@"SHT_CUDA_INFO"
	.sectionflags	@""
	.align	4


	//----- nvinfo : EIATTR_CUDA_API_VERSION
	.align		4
        /*0000*/ 	.byte	0x04, 0x37
        /*0002*/ 	.short	(.L_21 - .L_20)
.L_20:
        /*0004*/ 	.word	0x00000082


	//----- nvinfo : EIATTR_KPARAM_INFO
	.align		4
.L_21:
        /*0008*/ 	.byte	0x04, 0x17
        /*000a*/ 	.short	(.L_23 - .L_22)
.L_22:
        /*000c*/ 	.word	0x00000000
        /*0010*/ 	.short	0x0000
        /*0012*/ 	.short	0x0070
        /*0014*/ 	.byte	0x00, 0xf0, 0x01, 0x10


	//----- nvinfo : EIATTR_SPARSE_MMA_MASK
	.align		4
.L_23:
        /*0018*/ 	.byte	0x03, 0x50
        /*001a*/ 	.short	0x0000


	//----- nvinfo : EIATTR_MAXREG_COUNT
	.align		4
        /*001c*/ 	.byte	0x03, 0x1b
        /*001e*/ 	.short	0x00a8


	//----- nvinfo : EIATTR_NUM_BARRIERS
	.align		4
        /*0020*/ 	.byte	0x02, 0x4c
        /*0022*/ 	.byte	0x01
	.zero		1


	//----- nvinfo : EIATTR_EXTERNS
	.align		4
        /*0024*/ 	.byte	0x04, 0x0f
        /*0026*/ 	.short	(.L_25 - .L_24)


	//   ....[0]....
	.align		4
.L_24:
        /*0028*/ 	.word	index@(__assertfail)


	//----- nvinfo : EIATTR_MERCURY_ISA_VERSION
	.align		4
.L_25:
        /*002c*/ 	.byte	0x03, 0x5f
        /*002e*/ 	.short	0x0101


	//----- nvinfo : EIATTR_INT_WARP_WIDE_INSTR_OFFSETS
	.align		4
        /*0030*/ 	.byte	0x04, 0x31
        /*0032*/ 	.short	(.L_27 - .L_26)


	//   ....[0]....
.L_26:
        /*0034*/ 	.word	0x000003d0


	//   ....[1]....
        /*0038*/ 	.word	0x000003e0


	//   ....[2]....
        /*003c*/ 	.word	0x000004a0


	//----- nvinfo : EIATTR_COOP_GROUP_MASK_REGIDS
	.align		4
.L_27:
        /*0040*/ 	.byte	0x04, 0x29
        /*0042*/ 	.short	(.L_29 - .L_28)


	//   ....[0]....
.L_28:
        /*0044*/ 	.word	0xffffffff


	//   ....[1]....
        /*0048*/ 	.word	0xffffffff


	//   ....[2]....
        /*004c*/ 	.word	0xffffffff


	//   ....[3]....
        /*0050*/ 	.word	0xffffffff


	//   ....[4]....
        /*0054*/ 	.word	0xffffffff


	//----- nvinfo : EIATTR_COOP_GROUP_INSTR_OFFSETS
	.align		4
.L_29:
        /*0058*/ 	.byte	0x04, 0x28
        /*005a*/ 	.short	(.L_31 - .L_30)


	//   ....[0]....
.L_30:
        /*005c*/ 	.word	0x00000060


	//   ....[1]....
        /*0060*/ 	.word	0x00000070


	//   ....[2]....
        /*0064*/ 	.word	0x00000130


	//   ....[3]....
        /*0068*/ 	.word	0x000002a0


	//   ....[4]....
        /*006c*/ 	.word	0x000011a0


	//----- nvinfo : EIATTR_REG_RECONFIG
	.align		4
.L_31:
        /*0070*/ 	.byte	0x01, 0x54
	.zero		2


	//----- nvinfo : EIATTR_SYSCALL_OFFSETS
	.align		4
        /*0074*/ 	.byte	0x04, 0x46
        /*0076*/ 	.short	(.L_33 - .L_32)


	//   ....[0]....
.L_32:
        /*0078*/ 	.word	0x00001390


	//----- nvinfo : EIATTR_MBARRIER_INSTR_OFFSETS
	.align		4
.L_33:
        /*007c*/ 	.byte	0x04, 0x39
        /*007e*/ 	.short	(.L_35 - .L_34)


	//   ....[0]....
.L_34:
        /*0080*/ 	.word	0x00000230
        /*0084*/ 	.word	0x000000ff
        /*0088*/ 	.word	0x00000000
        /*008c*/ 	.short	0x0100
        /*008e*/ 	.byte	0x08
	.zero		1


	//   ....[1]....
        /*0090*/ 	.word	0x00000240
        /*0094*/ 	.word	0x000000ff
        /*0098*/ 	.word	0x00000018
        /*009c*/ 	.short	0x0100
        /*009e*/ 	.byte	0x08
	.zero		1


	//   ....[2]....
        /*00a0*/ 	.word	0x00000250
        /*00a4*/ 	.word	0x000000ff
        /*00a8*/ 	.word	0x00000008
        /*00ac*/ 	.short	0x0100
        /*00ae*/ 	.byte	0x08
	.zero		1


	//   ....[3]....
        /*00b0*/ 	.word	0x00000260
        /*00b4*/ 	.word	0x000000ff
        /*00b8*/ 	.word	0x00000020
        /*00bc*/ 	.short	0x0100
        /*00be*/ 	.byte	0x08
	.zero		1


	//   ....[4]....
        /*00c0*/ 	.word	0x00000270
        /*00c4*/ 	.word	0x000000ff
        /*00c8*/ 	.word	0x00000010
        /*00cc*/ 	.short	0x0100
        /*00ce*/ 	.byte	0x08
	.zero		1


	//   ....[5]....
        /*00d0*/ 	.word	0x00000280
        /*00d4*/ 	.word	0x000000ff
        /*00d8*/ 	.word	0x00000028
        /*00dc*/ 	.short	0x0100
        /*00de*/ 	.byte	0x08
	.zero		1


	//   ....[6]....
        /*00e0*/ 	.word	0x00000520
        /*00e4*/ 	.word	0x000000ff
        /*00e8*/ 	.word	0x00000040
        /*00ec*/ 	.short	0x0100
        /*00ee*/ 	.byte	0x08
	.zero		1


	//   ....[7]....
        /*00f0*/ 	.word	0x000005a0
        /*00f4*/ 	.word	0x000000ff
        /*00f8*/ 	.word	0x00000048
        /*00fc*/ 	.short	0x0100
        /*00fe*/ 	.byte	0x08
	.zero		1


	//   ....[8]....
        /*0100*/ 	.word	0x00001410
        /*0104*/ 	.word	0x00000003
        /*0108*/ 	.word	0x00000000
        /*010c*/ 	.short	0x010a
        /*010e*/ 	.byte	0x3f
	.zero		1


	//   ....[9]....
        /*0110*/ 	.word	0x00001470
        /*0114*/ 	.word	0x00000003
        /*0118*/ 	.word	0x00000000
        /*011c*/ 	.short	0x010a
        /*011e*/ 	.byte	0x3f
	.zero		1


	//   ....[10]....
        /*0120*/ 	.word	0x000017c0
        /*0124*/ 	.word	0x000000ff
        /*0128*/ 	.word	0x00000000
        /*012c*/ 	.short	0x010a
        /*012e*/ 	.byte	0x07
	.zero		1


	//   ....[11]....
        /*0130*/ 	.word	0x00001800
        /*0134*/ 	.word	0x000000ff
        /*0138*/ 	.word	0x00000000
        /*013c*/ 	.short	0x010a
        /*013e*/ 	.byte	0x07
	.zero		1


	//   ....[12]....
        /*0140*/ 	.word	0x00001a60
        /*0144*/ 	.word	0x000000ff
        /*0148*/ 	.word	0x00000000
        /*014c*/ 	.short	0x0101
        /*014e*/ 	.byte	0x07
	.zero		1


	//   ....[13]....
        /*0150*/ 	.word	0x00001c40
        /*0154*/ 	.word	0x000000ff
        /*0158*/ 	.word	0x00000000
        /*015c*/ 	.short	0x0101
        /*015e*/ 	.byte	0x06
	.zero		1


	//   ....[14]....
        /*0160*/ 	.word	0x00006e20
        /*0164*/ 	.word	0x0000000e
        /*0168*/ 	.word	0x00000018
        /*016c*/ 	.short	0x010a
        /*016e*/ 	.byte	0x3f
	.zero		1


	//   ....[15]....
        /*0170*/ 	.word	0x000071f0
        /*0174*/ 	.word	0x00000006
        /*0178*/ 	.word	0x00000048
        /*017c*/ 	.short	0x0101
        /*017e*/ 	.byte	0x3f
	.zero		1


	//   ....[16]....
        /*0180*/ 	.word	0x00007910
        /*0184*/ 	.word	0x00000007
        /*0188*/ 	.word	0x00000000
        /*018c*/ 	.short	0x010a
        /*018e*/ 	.byte	0x3f
	.zero		1


	//   ....[17]....
        /*0190*/ 	.word	0x00007990
        /*0194*/ 	.word	0x00000009
        /*0198*/ 	.word	0x00000000
        /*019c*/ 	.short	0x010a
        /*019e*/ 	.byte	0x3f
	.zero		1


	//   ....[18]....
        /*01a0*/ 	.word	0x00007a20
        /*01a4*/ 	.word	0x00000003
        /*01a8*/ 	.word	0x00000000
        /*01ac*/ 	.short	0x010a
        /*01ae*/ 	.byte	0x3f
	.zero		1


	//   ....[19]....
        /*01b0*/ 	.word	0x00007a80
        /*01b4*/ 	.word	0x00000003
        /*01b8*/ 	.word	0x00000000
        /*01bc*/ 	.short	0x010a
        /*01be*/ 	.byte	0x3f
	.zero		1


	//   ....[20]....
        /*01c0*/ 	.word	0x00007ae0
        /*01c4*/ 	.word	0x00000004
        /*01c8*/ 	.word	0x00000000
        /*01cc*/ 	.short	0x010a
        /*01ce*/ 	.byte	0x3f
	.zero		1


	//   ....[21]....
        /*01d0*/ 	.word	0x00007bb0
        /*01d4*/ 	.word	0x0000000e
        /*01d8*/ 	.word	0x00000018
        /*01dc*/ 	.short	0x010a
        /*01de*/ 	.byte	0x3f
	.zero		1


	//   ....[22]....
        /*01e0*/ 	.word	0x00007c80
        /*01e4*/ 	.word	0x00000007
        /*01e8*/ 	.word	0x00000000
        /*01ec*/ 	.short	0x010a
        /*01ee*/ 	.byte	0x3f
	.zero		1


	//   ....[23]....
        /*01f0*/ 	.word	0x00007cd0
        /*01f4*/ 	.word	0x00000009
        /*01f8*/ 	.word	0x00000000
        /*01fc*/ 	.short	0x010a
        /*01fe*/ 	.byte	0x3f
	.zero		1


	//----- nvinfo : EIATTR_NUM_MBARRIERS
	.align		4
.L_35:
        /*0200*/ 	.byte	0x03, 0x38
        /*0202*/ 	.short	0x0008


	//----- nvinfo : EIATTR_EXIT_INSTR_OFFSETS
	.align		4
        /*0204*/ 	.byte	0x04, 0x1c
        /*0206*/ 	.short	(.L_37 - .L_36)


	//   ....[0]....
.L_36:
        /*0208*/ 	.word	0x00000640


	//   ....[1]....
        /*020c*/ 	.word	0x00000f00


	//   ....[2]....
        /*0210*/ 	.word	0x000064e0


	//   ....[3]....
        /*0214*/ 	.word	0x00006b10


	//   ....[4]....
        /*0218*/ 	.word	0x00007a70


	//----- nvinfo : EIATTR_MAX_THREADS
	.align		4
.L_37:
        /*021c*/ 	.byte	0x04, 0x05
        /*021e*/ 	.short	(.L_39 - .L_38)
.L_38:
        /*0220*/ 	.word	0x00000180
        /*0224*/ 	.word	0x00000001
        /*0228*/ 	.word	0x00000001


	//----- nvinfo : EIATTR_CRS_STACK_SIZE
	.align		4
.L_39:
        /*022c*/ 	.byte	0x04, 0x1e
        /*022e*/ 	.short	(.L_41 - .L_40)
.L_40:
        /*0230*/ 	.word	0x00000000


	//----- nvinfo : EIATTR_CBANK_PARAM_SIZE
	.align		4
.L_41:
        /*0234*/ 	.byte	0x03, 0x19
        /*0236*/ 	.short	0x0470


	//----- nvinfo : EIATTR_PARAM_CBANK
	.align		4
        /*0238*/ 	.byte	0x04, 0x0a
        /*023a*/ 	.short	(.L_43 - .L_42)
	.align		4
.L_42:
        /*023c*/ 	.word	index@(.nv.constant0._ZN7cutlass13device_kernelINS_4gemm6kernel13GemmUniversalIN4cute5tupleIJiiiiEEENS1_10collective13CollectiveMmaINS1_34MainloopSm90TmaGmmaWarpSpecializedILi3ENS5_IJNS4_1CILi1EEESB_SB_EEENS1_35KernelTmaWarpSpecializedCooperativeEEENS5_IJNSA_ILi128EEESF_NSA_ILi64EEEEEENS_6half_tENS5_IJlSB_lEEESI_NS5_IJSB_llEEENS4_8TiledMMAINS4_8MMA_AtomIJNS4_4SM904GMMA26MMA_64x128x16_F32F16F16_SSILNSO_5MajorE0ELSQ_1ELNSO_7ScaleInE1ELSR_1EEEEEENS4_6LayoutINS5_IJNSA_ILi2EEESB_SB_EEENS5_IJSB_NSA_ILi0EEESX_EEEEENS5_IJNS4_10UnderscoreES10_S10_EEEEENS4_13SM90_TMA_LOADENS4_14ComposedLayoutINS4_7SwizzleILi3ELi4ELi3EEENS4_18smem_ptr_flag_bitsILi16EEENSU_INS5_IJNSA_ILi8EEESG_EEENS5_IJSG_SB_EEEEEEEvNS4_8identityES13_NS14_IS16_S18_NSU_INS5_IJSG_S19_EEENS5_IJSB_SG_EEEEEEEvS1E_EENS_8epilogue10collective6detail29Sm90TmaWarpSpecializedAdapterINS1L_15DefaultEpilogueISI_SJ_SJ_NS1K_6thread17LinearCombinationISI_Li1EffLNS1P_9ScaleType4KindE0ELNS_15FloatRoundStyleE2ESI_EENS1_15EpilogueDefaultEEEEEvvEEEEvNT_6ParamsE)
        /*0240*/ 	.short	0x0210
        /*0242*/ 	.short	0x0470


	//----- nvinfo : EIATTR_SW_WAR
	.align		4
.L_43:
        /*0244*/ 	.byte	0x04, 0x36
        /*0246*/ 	.short	(.L_45 - .L_44)
.L_44:
        /*0248*/ 	.word	0x00000008
.L_45:


//--------------------- .nv.callgraph             --------------------------
	.section	.nv.callgraph,"",@"SHT_CUDA_CALLGRAPH"
	.align	4
	.sectionentsize	8
	.align		4
        /*0000*/ 	.word	0x00000000
	.align		4
        /*0004*/ 	.word	0xffffffff
	.align		4
        /*0008*/ 	.word	index@(_ZN7cutlass13device_kernelINS_4gemm6kernel13GemmUniversalIN4cute5tupleIJiiiiEEENS1_10collective13CollectiveMmaINS1_34MainloopSm90TmaGmmaWarpSpecializedILi3ENS5_IJNS4_1CILi1EEESB_SB_EEENS1_35KernelTmaWarpSpecializedCooperativeEEENS5_IJNSA_ILi128EEESF_NSA_ILi64EEEEEENS_6half_tENS5_IJlSB_lEEESI_NS5_IJSB_llEEENS4_8TiledMMAINS4_8MMA_AtomIJNS4_4SM904GMMA26MMA_64x128x16_F32F16F16_SSILNSO_5MajorE0ELSQ_1ELNSO_7ScaleInE1ELSR_1EEEEEENS4_6LayoutINS5_IJNSA_ILi2EEESB_SB_EEENS5_IJSB_NSA_ILi0EEESX_EEEEENS5_IJNS4_10UnderscoreES10_S10_EEEEENS4_13SM90_TMA_LOADENS4_14ComposedLayoutINS4_7SwizzleILi3ELi4ELi3EEENS4_18smem_ptr_flag_bitsILi16EEENSU_INS5_IJNSA_ILi8EEESG_EEENS5_IJSG_SB_EEEEEEEvNS4_8identityES13_NS14_IS16_S18_NSU_INS5_IJSG_S19_EEENS5_IJSB_SG_EEEEEEEvS1E_EENS_8epilogue10collective6detail29Sm90TmaWarpSpecializedAdapterINS1L_15DefaultEpilogueISI_SJ_SJ_NS1K_6thread17LinearCombinationISI_Li1EffLNS1P_9ScaleType4KindE0ELNS_15FloatRoundStyleE2ESI_EENS1_15EpilogueDefaultEEEEEvvEEEEvNT_6ParamsE)
	.align		4
        /*000c*/ 	.word	index@(__assertfail)
	.align		4
        /*0010*/ 	.word	0x00000000
	.align		4
        /*0014*/ 	.word	0xfffffffe
	.align		4
        /*0018*/ 	.word	0x00000000
	.align		4
        /*001c*/ 	.word	0xfffffffd
	.align		4
        /*0020*/ 	.word	0x00000000
	.align		4
        /*0024*/ 	.word	0xfffffffc


//--------------------- .nv.constant4             --------------------------
	.section	.nv.constant4,"a",@progbits
	.align	8
	.align		8
.nv.constant4:
        /*0000*/ 	.dword	__assertfail
	.align		8
        /*0008*/ 	.dword	__unnamed_1
	.align		8
        /*0010*/ 	.dword	_ZN40_INTERNAL_f026a1dd_4_k_cu_2ea4de7a_288954cuda3std3__45__cpo5beginE
	.align		8
        /*0018*/ 	.dword	_ZN40_INTERNAL_f026a1dd_4_k_cu_2ea4de7a_288954cuda3std3__45__cpo3endE
	.align		8
        /*0020*/ 	.dword	_ZN40_INTERNAL_f026a1dd_4_k_cu_2ea4de7a_288954cuda3std3__45__cpo6cbeginE
	.align		8
        /*0028*/ 	.dword	_ZN40_INTERNAL_f026a1dd_4_k_cu_2ea4de7a_288954cuda3std3__45__cpo4cendE
	.align		8
        /*0030*/ 	.dword	_ZN40_INTERNAL_f026a1dd_4_k_cu_2ea4de7a_288954cuda3std3__442_GLOBAL__N__f026a1dd_4_k_cu_2ea4de7a_288956ignoreE
	.align		8
        /*0038*/ 	.dword	_ZN40_INTERNAL_f026a1dd_4_k_cu_2ea4de7a_288954cuda3std3__419piecewise_constructE
	.align		8
        /*0040*/ 	.dword	_ZN40_INTERNAL_f026a1dd_4_k_cu_2ea4de7a_288954cuda3std3__48in_placeE
	.align		8
        /*0048*/ 	.dword	_ZN40_INTERNAL_f026a1dd_4_k_cu_2ea4de7a_288954cuda3std6ranges3__45__cpo4swapE
	.align		8
        /*0050*/ 	.dword	_ZN40_INTERNAL_f026a1dd_4_k_cu_2ea4de7a_288954cuda3std6ranges3__45__cpo9iter_moveE
	.align		8
        /*0058*/ 	.dword	_ZN40_INTERNAL_f026a1dd_4_k_cu_2ea4de7a_288954cute7productE
	.align		8
        /*0060*/ 	.dword	_ZN40_INTERNAL_f026a1dd_4_k_cu_2ea4de7a_288954cute1_E
	.align		8
        /*0068*/ 	.dword	$str$22
	.align		8
        /*0070*/ 	.dword	$str$23


//--------------------- .text._ZN7cutlass13device_kernelINS_4gemm6kernel13GemmUniversalIN4cute5tupleIJiiiiEEENS1_10collective13CollectiveMmaINS1_34MainloopSm90TmaGmmaWarpSpecializedILi3ENS5_IJNS4_1CILi1EEESB_SB_EEENS1_35KernelTmaWarpSpecializedCooperativeEEENS5_IJNSA_ILi128EEESF_NSA_ILi64EEEEEENS_6half_tENS5_IJlSB_lEEESI_NS5_IJSB_llEEENS4_8TiledMMAINS4_8MMA_AtomIJNS4_4SM904GMMA26MMA_64x128x16_F32F16F16_SSILNSO_5MajorE0ELSQ_1ELNSO_7ScaleInE1ELSR_1EEEEEENS4_6LayoutINS5_IJNSA_ILi2EEESB_SB_EEENS5_IJSB_NSA_ILi0EEESX_EEEEENS5_IJNS4_10UnderscoreES10_S10_EEEEENS4_13SM90_TMA_LOADENS4_14ComposedLayoutINS4_7SwizzleILi3ELi4ELi3EEENS4_18smem_ptr_flag_bitsILi16EEENSU_INS5_IJNSA_ILi8EEESG_EEENS5_IJSG_SB_EEEEEEEvNS4_8identityES13_NS14_IS16_S18_NSU_INS5_IJSG_S19_EEENS5_IJSB_SG_EEEEEEEvS1E_EENS_8epilogue10collective6detail29Sm90TmaWarpSpecializedAdapterINS1L_15DefaultEpilogueISI_SJ_SJ_NS1K_6thread17LinearCombinationISI_Li1EffLNS1P_9ScaleType4KindE0ELNS_15FloatRoundStyleE2ESI_EENS1_15EpilogueDefaultEEEEEvvEEEEvNT_6ParamsE --------------------------
	.section	.text._ZN7cutlass13device_kernelINS_4gemm6kernel13GemmUniversalIN4cute5tupleIJiiiiEEENS1_10collective13CollectiveMmaINS1_34MainloopSm90TmaGmmaWarpSpecializedILi3ENS5_IJNS4_1CILi1EEESB_SB_EEENS1_35KernelTmaWarpSpecializedCooperativeEEENS5_IJNSA_ILi128EEESF_NSA_ILi64EEEEEENS_6half_tENS5_IJlSB_lEEESI_NS5_IJSB_llEEENS4_8TiledMMAINS4_8MMA_AtomIJNS4_4SM904GMMA26MMA_64x128x16_F32F16F16_SSILNSO_5MajorE0ELSQ_1ELNSO_7ScaleInE1ELSR_1EEEEEENS4_6LayoutINS5_IJNSA_ILi2EEESB_SB_EEENS5_IJSB_NSA_ILi0EEESX_EEEEENS5_IJNS4_10UnderscoreES10_S10_EEEEENS4_13SM90_TMA_LOADENS4_14ComposedLayoutINS4_7SwizzleILi3ELi4ELi3EEENS4_18smem_ptr_flag_bitsILi16EEENSU_INS5_IJNSA_ILi8EEESG_EEENS5_IJSG_SB_EEEEEEEvNS4_8identityES13_NS14_IS16_S18_NSU_INS5_IJSG_S19_EEENS5_IJSB_SG_EEEEEEEvS1E_EENS_8epilogue10collective6detail29Sm90TmaWarpSpecializedAdapterINS1L_15DefaultEpilogueISI_SJ_SJ_NS1K_6thread17LinearCombinationISI_Li1EffLNS1P_9ScaleType4KindE0ELNS_15FloatRoundStyleE2ESI_EENS1_15EpilogueDefaultEEEEEvvEEEEvNT_6ParamsE,"ax",@progbits
	.align	128
.text._ZN7cutlass13device_kernelINS_4gemm6kernel13GemmUniversalIN4cute5tupleIJiiiiEEENS1_10collective13CollectiveMmaINS1_34MainloopSm90TmaGmmaWarpSpecializedILi3ENS5_IJNS4_1CILi1EEESB_SB_EEENS1_35KernelTmaWarpSpecializedCooperativeEEENS5_IJNSA_ILi128EEESF_NSA_ILi64EEEEEENS_6half_tENS5_IJlSB_lEEESI_NS5_IJSB_llEEENS4_8TiledMMAINS4_8MMA_AtomIJNS4_4SM904GMMA26MMA_64x128x16_F32F16F16_SSILNSO_5MajorE0ELSQ_1ELNSO_7ScaleInE1ELSR_1EEEEEENS4_6LayoutINS5_IJNSA_ILi2EEESB_SB_EEENS5_IJSB_NSA_ILi0EEESX_EEEEENS5_IJNS4_10UnderscoreES10_S10_EEEEENS4_13SM90_TMA_LOADENS4_14ComposedLayoutINS4_7SwizzleILi3ELi4ELi3EEENS4_18smem_ptr_flag_bitsILi16EEENSU_INS5_IJNSA_ILi8EEESG_EEENS5_IJSG_SB_EEEEEEEvNS4_8identityES13_NS14_IS16_S18_NSU_INS5_IJSG_S19_EEENS5_IJSB_SG_EEEEEEEvS1E_EENS_8epilogue10collective6detail29Sm90TmaWarpSpecializedAdapterINS1L_15DefaultEpilogueISI_SJ_SJ_NS1K_6thread17LinearCombinationISI_Li1EffLNS1P_9ScaleType4KindE0ELNS_15FloatRoundStyleE2ESI_EENS1_15EpilogueDefaultEEEEEvvEEEEvNT_6ParamsE:
        .type           _ZN7cutlass13device_kernelINS_4gemm6kernel13GemmUniversalIN4cute5tupleIJiiiiEEENS1_10collective13CollectiveMmaINS1_34MainloopSm90TmaGmmaWarpSpecializedILi3ENS5_IJNS4_1CILi1EEESB_SB_EEENS1_35KernelTmaWarpSpecializedCooperativeEEENS5_IJNSA_ILi128EEESF_NSA_ILi64EEEEEENS_6half_tENS5_IJlSB_lEEESI_NS5_IJSB_llEEENS4_8TiledMMAINS4_8MMA_AtomIJNS4_4SM904GMMA26MMA_64x128x16_F32F16F16_SSILNSO_5MajorE0ELSQ_1ELNSO_7ScaleInE1ELSR_1EEEEEENS4_6LayoutINS5_IJNSA_ILi2EEESB_SB_EEENS5_IJSB_NSA_ILi0EEESX_EEEEENS5_IJNS4_10UnderscoreES10_S10_EEEEENS4_13SM90_TMA_LOADENS4_14ComposedLayoutINS4_7SwizzleILi3ELi4ELi3EEENS4_18smem_ptr_flag_bitsILi16EEENSU_INS5_IJNSA_ILi8EEESG_EEENS5_IJSG_SB_EEEEEEEvNS4_8identityES13_NS14_IS16_S18_NSU_INS5_IJSG_S19_EEENS5_IJSB_SG_EEEEEEEvS1E_EENS_8epilogue10collective6detail29Sm90TmaWarpSpecializedAdapterINS1L_15DefaultEpilogueISI_SJ_SJ_NS1K_6thread17LinearCombinationISI_Li1EffLNS1P_9ScaleType4KindE0ELNS_15FloatRoundStyleE2ESI_EENS1_15EpilogueDefaultEEEEEvvEEEEvNT_6ParamsE,@function
        .size           _ZN7cutlass13device_kernelINS_4gemm6kernel13GemmUniversalIN4cute5tupleIJiiiiEEENS1_10collective13CollectiveMmaINS1_34MainloopSm90TmaGmmaWarpSpecializedILi3ENS5_IJNS4_1CILi1EEESB_SB_EEENS1_35KernelTmaWarpSpecializedCooperativeEEENS5_IJNSA_ILi128EEESF_NSA_ILi64EEEEEENS_6half_tENS5_IJlSB_lEEESI_NS5_IJSB_llEEENS4_8TiledMMAINS4_8MMA_AtomIJNS4_4SM904GMMA26MMA_64x128x16_F32F16F16_SSILNSO_5MajorE0ELSQ_1ELNSO_7ScaleInE1ELSR_1EEEEEENS4_6LayoutINS5_IJNSA_ILi2EEESB_SB_EEENS5_IJSB_NSA_ILi0EEESX_EEEEENS5_IJNS4_10UnderscoreES10_S10_EEEEENS4_13SM90_TMA_LOADENS4_14ComposedLayoutINS4_7SwizzleILi3ELi4ELi3EEENS4_18smem_ptr_flag_bitsILi16EEENSU_INS5_IJNSA_ILi8EEESG_EEENS5_IJSG_SB_EEEEEEEvNS4_8identityES13_NS14_IS16_S18_NSU_INS5_IJSG_S19_EEENS5_IJSB_SG_EEEEEEEvS1E_EENS_8epilogue10collective6detail29Sm90TmaWarpSpecializedAdapterINS1L_15DefaultEpilogueISI_SJ_SJ_NS1K_6thread17LinearCombinationISI_Li1EffLNS1P_9ScaleType4KindE0ELNS_15FloatRoundStyleE2ESI_EENS1_15EpilogueDefaultEEEEEvvEEEEvNT_6ParamsE,(.L_x_192 - _ZN7cutlass13device_kernelINS_4gemm6kernel13GemmUniversalIN4cute5tupleIJiiiiEEENS1_10collective13CollectiveMmaINS1_34MainloopSm90TmaGmmaWarpSpecializedILi3ENS5_IJNS4_1CILi1EEESB_SB_EEENS1_35KernelTmaWarpSpecializedCooperativeEEENS5_IJNSA_ILi128EEESF_NSA_ILi64EEEEEENS_6half_tENS5_IJlSB_lEEESI_NS5_IJSB_llEEENS4_8TiledMMAINS4_8MMA_AtomIJNS4_4SM904GMMA26MMA_64x128x16_F32F16F16_SSILNSO_5MajorE0ELSQ_1ELNSO_7ScaleInE1ELSR_1EEEEEENS4_6LayoutINS5_IJNSA_ILi2EEESB_SB_EEENS5_IJSB_NSA_ILi0EEESX_EEEEENS5_IJNS4_10UnderscoreES10_S10_EEEEENS4_13SM90_TMA_LOADENS4_14ComposedLayoutINS4_7SwizzleILi3ELi4ELi3EEENS4_18smem_ptr_flag_bitsILi16EEENSU_INS5_IJNSA_ILi8EEESG_EEENS5_IJSG_SB_EEEEEEEvNS4_8identityES13_NS14_IS16_S18_NSU_INS5_IJSG_S19_EEENS5_IJSB_SG_EEEEEEEvS1E_EENS_8epilogue10collective6detail29Sm90TmaWarpSpecializedAdapterINS1L_15DefaultEpilogueISI_SJ_SJ_NS1K_6thread17LinearCombinationISI_Li1EffLNS1P_9ScaleType4KindE0ELNS_15FloatRoundStyleE2ESI_EENS1_15EpilogueDefaultEEEEEvvEEEEvNT_6ParamsE)
        .other          _ZN7cutlass13device_kernelINS_4gemm6kernel13GemmUniversalIN4cute5tupleIJiiiiEEENS1_10collective13CollectiveMmaINS1_34MainloopSm90TmaGmmaWarpSpecializedILi3ENS5_IJNS4_1CILi1EEESB_SB_EEENS1_35KernelTmaWarpSpecializedCooperativeEEENS5_IJNSA_ILi128EEESF_NSA_ILi64EEEEEENS_6half_tENS5_IJlSB_lEEESI_NS5_IJSB_llEEENS4_8TiledMMAINS4_8MMA_AtomIJNS4_4SM904GMMA26MMA_64x128x16_F32F16F16_SSILNSO_5MajorE0ELSQ_1ELNSO_7ScaleInE1ELSR_1EEEEEENS4_6LayoutINS5_IJNSA_ILi2EEESB_SB_EEENS5_IJSB_NSA_ILi0EEESX_EEEEENS5_IJNS4_10UnderscoreES10_S10_EEEEENS4_13SM90_TMA_LOADENS4_14ComposedLayoutINS4_7SwizzleILi3ELi4ELi3EEENS4_18smem_ptr_flag_bitsILi16EEENSU_INS5_IJNSA_ILi8EEESG_EEENS5_IJSG_SB_EEEEEEEvNS4_8identityES13_NS14_IS16_S18_NSU_INS5_IJSG_S19_EEENS5_IJSB_SG_EEEEEEEvS1E_EENS_8epilogue10collective6detail29Sm90TmaWarpSpecializedAdapterINS1L_15DefaultEpilogueISI_SJ_SJ_NS1K_6thread17LinearCombinationISI_Li1EffLNS1P_9ScaleType4KindE0ELNS_15FloatRoundStyleE2ESI_EENS1_15EpilogueDefaultEEEEEvvEEEEvNT_6ParamsE,@"STO_CUDA_ENTRY STV_DEFAULT"
_ZN7cutlass13device_kernelINS_4gemm6kernel13GemmUniversalIN4cute5tupleIJiiiiEEENS1_10collective13CollectiveMmaINS1_34MainloopSm90TmaGmmaWarpSpecializedILi3ENS5_IJNS4_1CILi1EEESB_SB_EEENS1_35KernelTmaWarpSpecializedCooperativeEEENS5_IJNSA_ILi128EEESF_NSA_ILi64EEEEEENS_6half_tENS5_IJlSB_lEEESI_NS5_IJSB_llEEENS4_8TiledMMAINS4_8MMA_AtomIJNS4_4SM904GMMA26MMA_64x128x16_F32F16F16_SSILNSO_5MajorE0ELSQ_1ELNSO_7ScaleInE1ELSR_1EEEEEENS4_6LayoutINS5_IJNSA_ILi2EEESB_SB_EEENS5_IJSB_NSA_ILi0EEESX_EEEEENS5_IJNS4_10UnderscoreES10_S10_EEEEENS4_13SM90_TMA_LOADENS4_14ComposedLayoutINS4_7SwizzleILi3ELi4ELi3EEENS4_18smem_ptr_flag_bitsILi16EEENSU_INS5_IJNSA_ILi8EEESG_EEENS5_IJSG_SB_EEEEEEEvNS4_8identityES13_NS14_IS16_S18_NSU_INS5_IJSG_S19_EEENS5_IJSB_SG_EEEEEEEvS1E_EENS_8epilogue10collective6detail29Sm90TmaWarpSpecializedAdapterINS1L_15DefaultEpilogueISI_SJ_SJ_NS1K_6thread17LinearCombinationISI_Li1EffLNS1P_9ScaleType4KindE0ELNS_15FloatRoundStyleE2ESI_EENS1_15EpilogueDefaultEEEEEvvEEEEvNT_6ParamsE:
[----:B------:R-:W0:Y:S01]  /*0000*/  LDC R1, c[0x0][0x28] ;  /* 0x00000a00ff017b82 */ /* 0x000e220000000800 */
[----:B------:R-:W1:Y:S01]  /*0010*/  S2R R3, SR_TID.X ;  /* 0x0000000000037919 */ /* 0x000e620000002100 */
[----:B------:R-:W-:Y:S01]  /*0020*/  ELECT P0, URZ, PT ;  /* 0x00000000003f782f */ /* 0x000fe20003800000 */
[----:B------:R-:W-:Y:S01]  /*0030*/  BSSY B0, `(.L_x_0) ;  /* 0x000000f000007945 */ /* 0x000fe20003800000 */
[--C-:B-1----:R-:W-:Y:S02]  /*0040*/  SHF.R.U32.HI R0, RZ, 0x5, R3.reuse ;  /* 0x00000005ff007819 */ /* 0x102fe40000011603 */
[----:B------:R-:W-:-:S03]  /*0050*/  SHF.R.U32.HI R14, RZ, 0x7, R3 ;  /* 0x00000007ff0e7819 */ /* 0x000fc60000011603 */
[----:B------:R-:W1:Y:S04]  /*0060*/  SHFL.IDX PT, R4, R0, RZ, 0x1f ;  /* 0x00001fff00047589 */ /* 0x000e6800000e0000 */
[----:B------:R2:W3:Y:S01]  /*0070*/  SHFL.IDX PT, R10, R14, RZ, 0x1f ;  /* 0x00001fff0e0a7589 */ /* 0x0004e200000e0000 */
[----:B-1----:R-:W-:-:S13]  /*0080*/  ISETP.NE.OR P0, PT, R4, RZ, !P0 ;  /* 0x000000ff0400720c */ /* 0x002fda0004705670 */
[----:B0-23--:R-:W-:Y:S05]  /*0090*/  @P0 BRA `(.L_x_1) ;  /* 0x0000000000200947 */ /* 0x00dfea0003800000 */
[----:B------:R-:W-:Y:S02]  /*00a0*/  ULDC.64 UR4, c[0x0][0x198] ;  /* 0x0000660000047ab9 */ /* 0x000fe40000000a00 */
[----:B------:R-:W-:Y:S02]  /*00b0*/  UIADD3 UR6, UP0, UR4, 0xf0, URZ ;  /* 0x000000f004067890 */ /* 0x000fe4000ff1e03f */
[----:B------:R-:W-:Y:S02]  /*00c0*/  UIADD3 UR4, UP1, UR4, 0x1f0, URZ ;  /* 0x000001f004047890 */ /* 0x000fe4000ff3e03f */
[----:B------:R-:W-:Y:S02]  /*00d0*/  UIADD3.X UR7, URZ, UR5, URZ, UP0, !UPT ;  /* 0x000000053f077290 */ /* 0x000fe400087fe43f */
[----:B------:R-:W-:-:S07]  /*00e0*/  UIADD3.X UR5, URZ, UR5, URZ, UP1, !UPT ;  /* 0x000000053f057290 */ /* 0x000fce0008ffe43f */
[----:B------:R0:W-:Y:S02]  /*00f0*/  UTMACCTL.PF [UR6] ;  /* 0x00000000060079b9 */ /* 0x0001e40008040000 */
[----:B------:R0:W-:Y:S02]  /*0100*/  UTMACCTL.PF [UR4] ;  /* 0x00000000040079b9 */ /* 0x0001e40008040000 */
[----:B0-----:R-:W-:Y:S01]  /*0110*/  NOP ;  /* 0x0000000000007918 */ /* 0x001fe20000000000 */
.L_x_1:
[----:B------:R-:W-:Y:S05]  /*0120*/  BSYNC B0 ;  /* 0x0000000000007941 */ /* 0x000fea0003800000 */
.L_x_0:
[----:B------:R-:W0:Y:S02]  /*0130*/  SHFL.IDX PT, R2, R0, RZ, 0x1f ;  /* 0x00001fff00027589 */ /* 0x000e2400000e0000 */
[----:B0-----:R-:W-:-:S13]  /*0140*/  ISETP.NE.AND P0, PT, R2, RZ, PT ;  /* 0x000000ff0200720c */ /* 0x001fda0003f05270 */
[----:B------:R-:W-:Y:S05]  /*0150*/  @P0 BRA `(.L_x_2) ;  /* 0x0000000000500947 */ /* 0x000fea0003800000 */
[----:B------:R-:W0:Y:S01]  /*0160*/  S2UR UR8, SR_CgaCtaId ;  /* 0x00000000000879c3 */ /* 0x000e220000008800 */
[----:B------:R-:W-:Y:S01]  /*0170*/  UMOV UR4, 0x400 ;  /* 0x0000040000047882 */ /* 0x000fe20000000000 */
[----:B------:R-:W-:Y:S01]  /*0180*/  UMOV UR5, 0x1 ;  /* 0x0000000100057882 */ /* 0x000fe20000000000 */
[----:B------:R-:W-:Y:S01]  /*0190*/  UMOV UR6, 0x100 ;  /* 0x0000010000067882 */ /* 0x000fe20000000000 */
[----:B------:R-:W-:Y:S01]  /*01a0*/  ELECT P0, URZ, PT ;  /* 0x00000000003f782f */ /* 0x000fe20003800000 */
[----:B------:R-:W-:-:S04]  /*01b0*/  UIADD3 UR6, -UR6, 0x100000, URZ ;  /* 0x0010000006067890 */ /* 0x000fc8000fffe13f */
[----:B------:R-:W-:Y:S02]  /*01c0*/  USHF.L.U32 UR7, UR6, 0xb, URZ ;  /* 0x0000000b06077899 */ /* 0x000fe4000800063f */
[----:B------:R-:W-:Y:S02]  /*01d0*/  USHF.L.U32 UR6, UR6, 0x1, URZ ;  /* 0x0000000106067899 */ /* 0x000fe4000800063f */
[----:B0-----:R-:W-:Y:S02]  /*01e0*/  ULEA UR8, UR8, UR4, 0x18 ;  /* 0x0000000408087291 */ /* 0x001fe4000f8ec03f */
[----:B------:R-:W-:-:S04]  /*01f0*/  UIADD3 UR4, -UR5, 0x100000, URZ ;  /* 0x0010000005047890 */ /* 0x000fc8000fffe13f */
[----:B------:R-:W-:Y:S02]  /*0200*/  USHF.L.U32 UR5, UR4, 0xb, URZ ;  /* 0x0000000b04057899 */ /* 0x000fe4000800063f */
[----:B------:R-:W-:Y:S01]  /*0210*/  USHF.L.U32 UR4, UR4, 0x1, URZ ;  /* 0x0000000104047899 */ /* 0x000fe2000800063f */
[----:B------:R-:W0:Y:S11]  /*0220*/  FENCE.VIEW.ASYNC.S ;  /* 0x00000000000073c6 */ /* 0x000e360000000000 */
[----:B0-----:R0:W1:Y:S01]  /*0230*/  SYNCS.EXCH.64 URZ, [UR8], UR4 ;  /* 0x00000004083f75b2 */ /* 0x0010620008000100 */
[----:B------:R0:W2:Y:S01]  /*0240*/  SYNCS.EXCH.64 URZ, [UR8+0x18], UR6 ;  /* 0x00001806083f75b2 */ /* 0x0000a20008000100 */
[----:B------:R0:W3:Y:S01]  /*0250*/  SYNCS.EXCH.64 URZ, [UR8+0x8], UR4 ;  /* 0x00000804083f75b2 */ /* 0x0000e20008000100 */
[----:B------:R0:W4:Y:S01]  /*0260*/  SYNCS.EXCH.64 URZ, [UR8+0x20], UR6 ;  /* 0x00002006083f75b2 */ /* 0x0001220008000100 */
[----:B------:R0:W0:Y:S01]  /*0270*/  SYNCS.EXCH.64 URZ, [UR8+0x10], UR4 ;  /* 0x00001004083f75b2 */ /* 0x0000220008000100 */
[----:B------:R0:W0:Y:S01]  /*0280*/  SYNCS.EXCH.64 URZ, [UR8+0x28], UR6 ;  /* 0x00002806083f75b2 */ /* 0x0000220008000100 */
[----:B------:R-:W-:Y:S01]  /*0290*/  NOP ;  /* 0x0000000000007918 */ /* 0x000fe20000000000 */
.L_x_2:
[----:B------:R-:W5:Y:S01]  /*02a0*/  SHFL.IDX PT, R0, R0, RZ, 0x1f ;  /* 0x00001fff00007589 */ /* 0x000f6200000e0000 */
[----:B------:R-:W-:Y:S01]  /*02b0*/  ELECT P0, URZ, PT ;  /* 0x00000000003f782f */ /* 0x000fe20003800000 */
[----:B------:R-:W1:Y:S01]  /*02c0*/  LDC R2, c[0x0][0x65c] ;  /* 0x00019700ff027b82 */ /* 0x000e620000000800 */
[----:B------:R-:W-:Y:S01]  /*02d0*/  SHF.R.S32.HI R7, RZ, 0x1f, R4 ;  /* 0x0000001fff077819 */ /* 0x000fe20000011404 */
[----:B------:R-:W2:Y:S01]  /*02e0*/  S2R R5, SR_CTAID.Y ;  /* 0x0000000000057919 */ /* 0x000ea20000002600 */
[----:B0-----:R-:W-:Y:S01]  /*02f0*/  UMOV UR4, 0x20 ;  /* 0x0000002000047882 */ /* 0x001fe20000000000 */
[----:B------:R-:W-:Y:S01]  /*0300*/  NOP ;  /* 0x0000000000007918 */ /* 0x000fe20000000000 */
[----:B------:R-:W-:Y:S01]  /*0310*/  LEA.HI R7, R7, R4, RZ, 0x2 ;  /* 0x0000000407077211 */ /* 0x000fe200078f10ff */
[----:B------:R-:W0:Y:S01]  /*0320*/  S2R R6, SR_CTAID.X ;  /* 0x0000000000067919 */ /* 0x000e220000002500 */
[----:B------:R-:W-:Y:S01]  /*0330*/  ISETP.NE.AND P2, PT, R10, RZ, PT ;  /* 0x000000ff0a00720c */ /* 0x000fe20003f45270 */
[----:B------:R-:W-:Y:S01]  /*0340*/  NOP ;  /* 0x0000000000007918 */ /* 0x000fe20000000000 */
[----:B------:R-:W-:-:S02]  /*0350*/  LOP3.LUT R7, R7, 0xfffffffc, RZ, 0xc0, !PT ;  /* 0xfffffffc07077812 */ /* 0x000fc400078ec0ff */
[----:B-----5:R-:W-:Y:S02]  /*0360*/  ISETP.NE.OR P0, PT, R0, RZ, !P0 ;  /* 0x000000ff0000720c */ /* 0x020fe40004705670 */
[----:B-1----:R-:W-:-:S04]  /*0370*/  ISETP.NE.AND P3, PT, R2, 0x1, PT ;  /* 0x000000010200780c */ /* 0x002fc80003f65270 */
[----:B------:R-:W-:Y:S01]  /*0380*/  P2R R0, PR, RZ, 0x8 ;  /* 0x00000008ff007803 */ /* 0x000fe20000000000 */
[----:B------:R-:W-:Y:S01]  /*0390*/  IMAD.IADD R0, R4, 0x1, -R7 ;  /* 0x0000000104007824 */ /* 0x000fe200078e0a07 */
[----:B------:R-:W-:Y:S01]  /*03a0*/  LOP3.LUT R4, R3, 0x7f, RZ, 0xc0, !PT ;  /* 0x0000007f03047812 */ /* 0x000fe200078ec0ff */
[----:B------:R-:W-:-:S03]  /*03b0*/  IMAD.MOV.U32 R7, RZ, RZ, RZ ;  /* 0x000000ffff077224 */ /* 0x000fc600078e00ff */
[----:B------:R-:W-:Y:S01]  /*03c0*/  ISETP.NE.AND P1, PT, R0, 0x3, PT ;  /* 0x000000030000780c */ /* 0x000fe20003f25270 */
[----:B------:R-:W-:Y:S01]  /*03d0*/  VOTEU.ALL UP0, P0 ;  /* 0x00000000003f7886 */ /* 0x000fe20000000000 */
[----:B------:R-:W-:Y:S01]  /*03e0*/  VOTEU.ALL UP1, P0 ;  /* 0x00000000003f7886 */ /* 0x000fe20000020000 */
[----:B------:R-:W0:Y:S01]  /*03f0*/  @P3 LDC R17, c[0x0][0x10] ;  /* 0x00000400ff113b82 */ /* 0x000e220000000800 */
[----:B--2---:R-:W-:Y:S02]  /*0400*/  @P3 IMAD.MOV.U32 R8, RZ, RZ, R5 ;  /* 0x000000ffff083224 */ /* 0x004fe400078e0005 */
[----:B------:R-:W-:Y:S01]  /*0410*/  @!UP0 UMOV UR6, 0x400 ;  /* 0x0000040000068882 */ /* 0x000fe20000000000 */
[----:B------:R-:W-:-:S04]  /*0420*/  @!UP0 UIADD3 UR4, -UR4, 0x100000, URZ ;  /* 0x0010000004048890 */ /* 0x000fc8000fffe13f */
[----:B------:R-:W-:Y:S02]  /*0430*/  @!UP0 USHF.L.U32 UR5, UR4, 0xb, URZ ;  /* 0x0000000b04058899 */ /* 0x000fe4000800063f */
[----:B------:R-:W-:Y:S01]  /*0440*/  @!UP0 USHF.L.U32 UR4, UR4, 0x1, URZ ;  /* 0x0000000104048899 */ /* 0x000fe2000800063f */
[----:B------:R-:W-:Y:S01]  /*0450*/  @P3 IMAD.MOV.U32 R9, RZ, RZ, RZ ;  /* 0x000000ffff093224 */ /* 0x000fe200078e00ff */
[----:B------:R-:W1:Y:S08]  /*0460*/  @!UP0 S2UR UR7, SR_CgaCtaId ;  /* 0x00000000000789c3 */ /* 0x000e700000008800 */
[----:B------:R-:W2:Y:S01]  /*0470*/  @!P3 LDC R11, c[0x0][0xc] ;  /* 0x00000300ff0bbb82 */ /* 0x000ea20000000800 */
[----:B0-----:R-:W-:Y:S01]  /*0480*/  @P3 IMAD.WIDE.U32 R16, R6, R17, R8 ;  /* 0x0000001106103225 */ /* 0x001fe200078e0008 */
[----:B-1----:R-:W-:Y:S01]  /*0490*/  @!UP0 ULEA UR8, UR7, UR6, 0x18 ;  /* 0x0000000607088291 */ /* 0x002fe2000f8ec03f */
[----:B------:R-:W-:-:S02]  /*04a0*/  VOTEU.ALL UP0, P0 ;  /* 0x00000000003f7886 */ /* 0x000fc40000000000 */
[----:B------:R-:W-:Y:S01]  /*04b0*/  ULDC UR6, c[0x0][0xc] ;  /* 0x0000030000067ab9 */ /* 0x000fe20000000800 */
[----:B------:R-:W-:Y:S01]  /*04c0*/  ISETP.EQ.OR P0, PT, R0, RZ, !P1 ;  /* 0x000000ff0000720c */ /* 0x000fe20004f02670 */
[----:B------:R-:W-:-:S03]  /*04d0*/  ULDC UR7, c[0x0][0x10] ;  /* 0x0000040000077ab9 */ /* 0x000fc60000000800 */
[C---:B------:R-:W-:Y:S01]  /*04e0*/  ISETP.EQ.AND P0, PT, R10.reuse, RZ, P0 ;  /* 0x000000ff0a00720c */ /* 0x040fe20000702270 */
[----:B------:R-:W-:Y:S02]  /*04f0*/  VIADD R10, R10, 0xffffffff ;  /* 0xffffffff0a0a7836 */ /* 0x000fe40000000000 */
[----:B--2---:R-:W-:Y:S01]  /*0500*/  @!P3 IMAD.WIDE.U32 R8, R11, R5, R6 ;  /* 0x000000050b08b225 */ /* 0x004fe200078e0006 */
[----:B------:R-:W0:Y:S02]  /*0510*/  FENCE.VIEW.ASYNC.S ;  /* 0x00000000000073c6 */ /* 0x000e240000000000 */
[----:B0-----:R-:W3:Y:S01]  /*0520*/  @!UP0 SYNCS.EXCH.64 URZ, [UR8+0x40], UR4 ;  /* 0x00004004083f85b2 */ /* 0x001ee20008000100 */
[----:B------:R-:W-:Y:S01]  /*0530*/  SEL R18, RZ, 0x1, !P0 ;  /* 0x00000001ff127807 */ /* 0x000fe20004000000 */
[----:B------:R-:W-:Y:S01]  /*0540*/  @P3 IMAD.MOV.U32 R11, RZ, RZ, RZ ;  /* 0x000000ffff0b3224 */ /* 0x000fe200078e00ff */
[----:B------:R-:W-:Y:S01]  /*0550*/  ISETP.GE.U32.AND P1, PT, R10, 0x2, PT ;  /* 0x000000020a00780c */ /* 0x000fe20003f26070 */
[----:B------:R-:W-:-:S02]  /*0560*/  @!P3 IMAD.MOV.U32 R16, RZ, RZ, R8 ;  /* 0x000000ffff10b224 */ /* 0x000fc400078e0008 */
[----:B------:R-:W-:Y:S01]  /*0570*/  @P3 IMAD.IADD R17, R17, 0x1, R11 ;  /* 0x0000000111113824 */ /* 0x000fe200078e020b */
[----:B------:R-:W-:Y:S01]  /*0580*/  SEL R18, R18, 0x2, P1 ;  /* 0x0000000212127807 */ /* 0x000fe20000800000 */
[----:B------:R-:W-:Y:S01]  /*0590*/  @!P3 IMAD.MOV.U32 R17, RZ, RZ, R9 ;  /* 0x000000ffff11b224 */ /* 0x000fe200078e0009 */
[----:B------:R0:W3:Y:S01]  /*05a0*/  @!UP1 SYNCS.EXCH.64 URZ, [UR8+0x48], UR4 ;  /* 0x00004804083f95b2 */ /* 0x0000e20008000100 */
[----:B------:R-:W-:Y:S01]  /*05b0*/  NOP ;  /* 0x0000000000007918 */ /* 0x000fe20000000000 */
[----:B0-----:R-:W-:-:S03]  /*05c0*/  UIMAD.WIDE.U32 UR4, UR6, UR7, URZ ;  /* 0x00000007060472a5 */ /* 0x001fc6000f8e003f */
[----:B------:R-:W-:Y:S02]  /*05d0*/  ULDC UR6, c[0x0][0x14] ;  /* 0x0000050000067ab9 */ /* 0x000fe40000000800 */
[----:B------:R-:W-:Y:S02]  /*05e0*/  UIMAD.WIDE.U32 UR36, UR4, UR6, URZ ;  /* 0x00000006042472a5 */ /* 0x000fe4000f8e003f */
[----:B------:R-:W-:-:S04]  /*05f0*/  UIMAD UR42, UR5, UR6, URZ ;  /* 0x00000006052a72a4 */ /* 0x000fc8000f8e023f */
[----:B------:R-:W-:Y:S01]  /*0600*/  UIADD3 UR42, UR37, UR42, URZ ;  /* 0x0000002a252a7290 */ /* 0x000fe2000fffe03f */
[----:B---34-:R-:W-:Y:S06]  /*0610*/  BAR.SYNC.DEFER_BLOCKING 0x0 ;  /* 0x0000000000007b1d */ /* 0x018fec0000010000 */
[----:B------:R-:W-:Y:S05]  /*0620*/  @!P2 BRA `(.L_x_3) ;  /* 0x0000005c00b0a947 */ /* 0x000fea0003800000 */
[----:B------:R-:W-:-:S13]  /*0630*/  ISETP.GT.U32.AND P0, PT, R10, 0x1, PT ;  /* 0x000000010a00780c */ /* 0x000fda0003f04070 */
[----:B------:R-:W-:Y:S05]  /*0640*/  @P0 EXIT ;  /* 0x000000000000094d */ /* 0x000fea0003800000 */
[----:B------:R-:W-:Y:S01]  /*0650*/  ULDC.64 UR4, c[0x0][0x650] ;  /* 0x0001940000047ab9 */ /* 0x000fe20000000a00 */
[----:B------:R-:W-:Y:S01]  /*0660*/  PRMT R0, RZ, 0x7610, R0 ;  /* 0x00007610ff007816 */ /* 0x000fe20000000000 */
[----:B------:R-:W-:Y:S01]  /*0670*/  IMAD.MOV.U32 R101, RZ, RZ, -0x1 ;  /* 0xffffffffff657424 */ /* 0x000fe200078e00ff */
[----:B------:R-:W-:Y:S01]  /*0680*/  ISETP.GE.U32.AND P0, PT, R16, UR4, PT ;  /* 0x0000000410007c0c */ /* 0x000fe2000bf06070 */
[----:B------:R-:W-:Y:S02]  /*0690*/  IMAD.MOV.U32 R100, RZ, RZ, -0x1 ;  /* 0xffffffffff647424 */ /* 0x000fe400078e00ff */
[----:B------:R-:W-:Y:S01]  /*06a0*/  IMAD.MOV.U32 R99, RZ, RZ, -0x1 ;  /* 0xffffffffff637424 */ /* 0x000fe200078e00ff */
[----:B------:R-:W-:-:S13]  /*06b0*/  ISETP.GE.U32.AND.EX P0, PT, R17, UR5, PT, P0 ;  /* 0x0000000511007c0c */ /* 0x000fda000bf06100 */
[----:B------:R-:W-:Y:S05]  /*06c0*/  @P0 BRA `(.L_x_4) ;  /* 0x0000000400540947 */ /* 0x000fea0003800000 */
[----:B------:R-:W0:Y:S01]  /*06d0*/  LDC.64 R20, c[0x0][0x628] ;  /* 0x00018a00ff147b82 */ /* 0x000e220000000a00 */
[----:B------:R-:W-:Y:S02]  /*06e0*/  IMAD.MOV.U32 R8, RZ, RZ, R16 ;  /* 0x000000ffff087224 */ /* 0x000fe400078e0010 */
[----:B------:R-:W-:-:S05]  /*06f0*/  IMAD.MOV.U32 R9, RZ, RZ, R17 ;  /* 0x000000ffff097224 */ /* 0x000fca00078e0011 */
[----:B------:R-:W1:Y:S08]  /*0700*/  LDC R0, c[0x0][0x630] ;  /* 0x00018c00ff007b82 */ /* 0x000e700000000800 */
[----:B------:R-:W2:Y:S01]  /*0710*/  LDC.64 R22, c[0x0][0x620] ;  /* 0x00018800ff167b82 */ /* 0x000ea20000000a00 */
[----:B0-----:R-:W-:-:S04]  /*0720*/  ISETP.NE.U32.AND P0, PT, R20, RZ, PT ;  /* 0x000000ff1400720c */ /* 0x001fc80003f05070 */
[----:B------:R-:W-:-:S13]  /*0730*/  ISETP.NE.AND.EX P0, PT, R21, RZ, PT, P0 ;  /* 0x000000ff1500720c */ /* 0x000fda0003f05300 */
[----:B-12---:R-:W-:Y:S05]  /*0740*/  @!P0 BRA `(.L_x_5) ;  /* 0x0000000000288947 */ /* 0x006fea0003800000 */
[----:B------:R-:W0:Y:S02]  /*0750*/  LDC R13, c[0x0][0x634] ;  /* 0x00018d00ff0d7b82 */ /* 0x000e240000000800 */
[----:B0-----:R-:W-:-:S05]  /*0760*/  IADD3 R13, P0, R16, R13, RZ ;  /* 0x0000000d100d7210 */ /* 0x001fca0007f1e0ff */
[----:B------:R-:W-:-:S04]  /*0770*/  IMAD.X R15, RZ, RZ, R17, P0 ;  /* 0x000000ffff0f7224 */ /* 0x000fc800000e0611 */
[----:B------:R-:W-:-:S04]  /*0780*/  IMAD.WIDE.U32 R8, R15, R20, RZ ;  /* 0x000000140f087225 */ /* 0x000fc800078e00ff */
[----:B------:R-:W-:-:S04]  /*0790*/  IMAD.WIDE.U32 R10, P0, R13, R21, R8 ;  /* 0x000000150d0a7225 */ /* 0x000fc80007800008 */
[----:B------:R-:W-:-:S04]  /*07a0*/  IMAD.WIDE.U32 R8, R13, R20, RZ ;  /* 0x000000140d087225 */ /* 0x000fc800078e00ff */
[----:B------:R-:W-:Y:S01]  /*07b0*/  IMAD.X R13, RZ, RZ, RZ, P0 ;  /* 0x000000ffff0d7224 */ /* 0x000fe200000e06ff */
[----:B------:R-:W-:Y:S01]  /*07c0*/  IADD3 RZ, P0, R9, R10, RZ ;  /* 0x0000000a09ff7210 */ /* 0x000fe20007f1e0ff */
[----:B------:R-:W-:-:S04]  /*07d0*/  IMAD.MOV.U32 R12, RZ, RZ, R11 ;  /* 0x000000ffff0c7224 */ /* 0x000fc800078e000b */
[----:B------:R-:W-:-:S08]  /*07e0*/  IMAD.WIDE.U32.X R8, R15, R21, R12, P0 ;  /* 0x000000150f087225 */ /* 0x000fd000000e040c */
.L_x_5:
[-CC-:B------:R-:W-:Y:S01]  /*07f0*/  SHF.R.U64 R99, R8, R0.reuse, R9.reuse ;  /* 0x0000000008637219 */ /* 0x180fe20000001209 */
[----:B------:R-:W0:Y:S01]  /*0800*/  LDC R12, c[0x0][0x618] ;  /* 0x00018600ff0c7b82 */ /* 0x000e220000000800 */
[----:B------:R-:W-:Y:S01]  /*0810*/  SHF.R.U32.HI R7, RZ, R0, R9 ;  /* 0x00000000ff077219 */ /* 0x000fe20000011609 */
[----:B------:R-:W-:Y:S01]  /*0820*/  ULDC UR4, c[0x0][0x150] ;  /* 0x0000540000047ab9 */ /* 0x000fe20000000800 */
[----:B------:R-:W-:Y:S02]  /*0830*/  IADD3 R11, P0, RZ, -R99, RZ ;  /* 0x80000063ff0b7210 */ /* 0x000fe40007f1e0ff */
[----:B------:R-:W-:-:S03]  /*0840*/  I2FP.F32.U32 R0, R6 ;  /* 0x0000000600007245 */ /* 0x000fc60000201000 */
[----:B------:R-:W1:Y:S01]  /*0850*/  LDC.64 R30, c[0x0][0x640] ;  /* 0x00019000ff1e7b82 */ /* 0x000e620000000a00 */
[----:B------:R-:W-:Y:S02]  /*0860*/  IMAD.X R13, RZ, RZ, ~R7, P0 ;  /* 0x000000ffff0d7224 */ /* 0x000fe400000e0e07 */
[----:B------:R-:W-:Y:S01]  /*0870*/  FMUL R0, R0, UR4 ;  /* 0x0000000400007c20 */ /* 0x000fe20008400000 */
[----:B------:R-:W-:Y:S01]  /*0880*/  IMAD.WIDE.U32 R8, R11, R22, R16 ;  /* 0x000000160b087225 */ /* 0x000fe200078e0010 */
[----:B------:R-:W-:-:S03]  /*0890*/  ULDC UR4, c[0x0][0x154] ;  /* 0x0000550000047ab9 */ /* 0x000fc60000000800 */
[----:B------:R-:W-:Y:S01]  /*08a0*/  IMAD R10, R13, R22, RZ ;  /* 0x000000160d0a7224 */ /* 0x000fe200078e02ff */
[----:B------:R-:W2:Y:S01]  /*08b0*/  LDC R7, c[0x0][0x144] ;  /* 0x00005100ff077b82 */ /* 0x000ea20000000800 */
[----:B------:R-:W3:Y:S02]  /*08c0*/  F2I.U32.TRUNC.NTZ R0, R0 ;  /* 0x0000000000007305 */ /* 0x000ee4000020f000 */
[----:B------:R-:W-:-:S04]  /*08d0*/  IMAD R11, R11, R23, R10 ;  /* 0x000000170b0b7224 */ /* 0x000fc800078e020a */
[----:B------:R-:W-:Y:S01]  /*08e0*/  IMAD.IADD R9, R9, 0x1, R11 ;  /* 0x0000000109097824 */ /* 0x000fe200078e020b */
[----:B------:R-:W4:Y:S01]  /*08f0*/  LDC R24, c[0x0][0x608] ;  /* 0x00018200ff187b82 */ /* 0x000f220000000800 */
[----:B------:R-:W-:-:S03]  /*0900*/  IMAD.MOV.U32 R11, RZ, RZ, -0x1 ;  /* 0xffffffffff0b7424 */ /* 0x000fc600078e00ff */
[-CC-:B0-----:R-:W-:Y:S02]  /*0910*/  SHF.R.U64 R22, R8, R12.reuse, R9.reuse ;  /* 0x0000000c08167219 */ /* 0x181fe40000001209 */
[----:B------:R-:W-:Y:S02]  /*0920*/  I2FP.F32.U32 R8, R5 ;  /* 0x0000000500087245 */ /* 0x000fe40000201000 */
[----:B------:R-:W0:Y:S01]  /*0930*/  LDC R28, c[0x0][0x658] ;  /* 0x00019600ff1c7b82 */ /* 0x000e220000000800 */
[----:B-1----:R-:W-:Y:S01]  /*0940*/  ISETP.NE.U32.AND P0, PT, R30, RZ, PT ;  /* 0x000000ff1e00720c */ /* 0x002fe20003f05070 */
[----:B---3--:R-:W-:Y:S02]  /*0950*/  IMAD.MOV R10, RZ, RZ, -R0 ;  /* 0x000000ffff0a7224 */ /* 0x008fe400078e0a00 */
[----:B------:R-:W-:Y:S01]  /*0960*/  FMUL R8, R8, UR4 ;  /* 0x0000000408087c20 */ /* 0x000fe20008400000 */
[----:B------:R-:W-:Y:S02]  /*0970*/  SHF.R.U32.HI R9, RZ, R12, R9 ;  /* 0x0000000cff097219 */ /* 0x000fe40000011609 */
[----:B------:R-:W-:Y:S01]  /*0980*/  ISETP.NE.AND.EX P0, PT, R31, RZ, PT, P0 ;  /* 0x000000ff1f00720c */ /* 0x000fe20003f05300 */
[----:B------:R1:W3:Y:S01]  /*0990*/  F2I.U32.TRUNC.NTZ R15, R8 ;  /* 0x00000008000f7305 */ /* 0x0002e2000020f000 */
[----:B------:R-:W1:Y:S01]  /*09a0*/  LDC R20, c[0x0][0x148] ;  /* 0x00005200ff147b82 */ /* 0x000e620000000800 */
[----:B--2---:R-:W-:-:S07]  /*09b0*/  IMAD R0, R7, R10, R6 ;  /* 0x0000000a07007224 */ /* 0x004fce00078e0206 */
[----:B------:R-:W2:Y:S01]  /*09c0*/  LDC R26, c[0x0][0x600] ;  /* 0x00018000ff1a7b82 */ /* 0x000ea20000000800 */
[-CC-:B----4-:R-:W-:Y:S02]  /*09d0*/  SHF.R.U64 R32, R22, R24.reuse, R9.reuse ;  /* 0x0000001816207219 */ /* 0x190fe40000001209 */
[----:B------:R-:W-:Y:S01]  /*09e0*/  SHF.R.U32.HI R7, RZ, R24, R9 ;  /* 0x00000018ff077219 */ /* 0x000fe20000011609 */
[----:B------:R-:W-:-:S04]  /*09f0*/  IMAD.MOV.U32 R9, RZ, RZ, 0x1 ;  /* 0x00000001ff097424 */ /* 0x000fc800078e00ff */
[----:B------:R-:W4:Y:S01]  /*0a00*/  LDC R21, c[0x0][0x648] ;  /* 0x00019200ff157b82 */ /* 0x000f220000000800 */
[-C--:B0-----:R-:W-:Y:S02]  /*0a10*/  SHF.L.U32 R6, R11, R28.reuse, RZ ;  /* 0x0000001c0b067219 */ /* 0x081fe400000006ff */
[--C-:B------:R-:W-:Y:S02]  /*0a20*/  SHF.R.U64 R24, R32, R28, R7.reuse ;  /* 0x0000001c20187219 */ /* 0x100fe40000001207 */
[----:B------:R-:W-:Y:S02]  /*0a30*/  LOP3.LUT R13, RZ, R6, RZ, 0x33, !PT ;  /* 0x00000006ff0d7212 */ /* 0x000fe400078e33ff */
[-C--:B------:R-:W-:Y:S01]  /*0a40*/  SHF.R.U32.HI R7, RZ, R28.reuse, R7 ;  /* 0x0000001cff077219 */ /* 0x080fe20000011607 */
[----:B------:R-:W0:Y:S01]  /*0a50*/  LDC R23, c[0x0][0x638] ;  /* 0x00018e00ff177b82 */ /* 0x000e220000000800 */
[----:B------:R-:W-:Y:S01]  /*0a60*/  SHF.L.U32 R12, R9, R28, RZ ;  /* 0x0000001c090c7219 */ /* 0x000fe200000006ff */
[----:B------:R-:W-:-:S06]  /*0a70*/  IMAD.MOV.U32 R6, RZ, RZ, R24 ;  /* 0x000000ffff067224 */ /* 0x000fcc00078e0018 */
[----:B------:R-:W0:Y:S01]  /*0a80*/  LDC R101, c[0x0][0x610] ;  /* 0x00018400ff657b82 */ /* 0x000e220000000800 */
[----:B-1-3--:R-:W-:Y:S05]  /*0a90*/  @!P0 BRA `(.L_x_6) ;  /* 0x0000000000288947 */ /* 0x00afea0003800000 */
[----:B------:R-:W1:Y:S02]  /*0aa0*/  LDC R11, c[0x0][0x64c] ;  /* 0x00019300ff0b7b82 */ /* 0x000e640000000800 */
[----:B-1----:R-:W-:-:S05]  /*0ab0*/  IADD3 R11, P0, R24, R11, RZ ;  /* 0x0000000b180b7210 */ /* 0x002fca0007f1e0ff */
        /* <DEDUP_REMOVED lines=8> */
.L_x_6:
[----:B----4-:R-:W-:Y:S01]  /*0b40*/  SHF.R.U64 R6, R6, R21, R7 ;  /* 0x0000001506067219 */ /* 0x010fe20000001207 */
[----:B--2---:R-:W-:Y:S01]  /*0b50*/  VIADD R7, R26, 0xffffffff ;  /* 0xffffffff1a077836 */ /* 0x004fe20000000000 */
[----:B------:R-:W-:Y:S01]  /*0b60*/  LOP3.LUT R13, R32, R13, RZ, 0xc0, !PT ;  /* 0x0000000d200d7212 */ /* 0x000fe200078ec0ff */
[----:B------:R-:W-:Y:S02]  /*0b70*/  IMAD.MOV R15, RZ, RZ, -R15 ;  /* 0x000000ffff0f7224 */ /* 0x000fe400078e0a0f */
[----:B------:R-:W-:Y:S02]  /*0b80*/  IMAD.MOV R8, RZ, RZ, -R6 ;  /* 0x000000ffff087224 */ /* 0x000fe400078e0a06 */
[----:B------:R-:W-:Y:S01]  /*0b90*/  IMAD R13, R12, R6, R13 ;  /* 0x000000060c0d7224 */ /* 0x000fe200078e020d */
[----:B------:R-:W-:Y:S01]  /*0ba0*/  LOP3.LUT R6, R22, R7, RZ, 0xc0, !PT ;  /* 0x0000000716067212 */ /* 0x000fe200078ec0ff */
[----:B------:R-:W-:Y:S02]  /*0bb0*/  @P3 IMAD R0, R20, R15, R5 ;  /* 0x0000000f14003224 */ /* 0x000fe400078e0205 */
[----:B0-----:R-:W-:-:S02]  /*0bc0*/  IMAD R5, R8, R23, R24 ;  /* 0x0000001708057224 */ /* 0x001fc400078e0218 */
[----:B------:R-:W-:Y:S02]  /*0bd0*/  IMAD R101, R13, R101, R0 ;  /* 0x000000650d657224 */ /* 0x000fe400078e0200 */
[----:B------:R-:W-:Y:S02]  /*0be0*/  IMAD R6, R5, R26, R6 ;  /* 0x0000001a05067224 */ /* 0x000fe400078e0206 */
[----:B------:R-:W-:-:S03]  /*0bf0*/  IMAD.MOV.U32 R0, RZ, RZ, 0x1 ;  /* 0x00000001ff007424 */ /* 0x000fc600078e00ff */
[----:B------:R-:W-:Y:S02]  /*0c00*/  SEL R100, R6, R101, !P3 ;  /* 0x0000006506647207 */ /* 0x000fe40005800000 */
[----:B------:R-:W-:-:S07]  /*0c10*/  SEL R101, R101, R6, !P3 ;  /* 0x0000000665657207 */ /* 0x000fce0005800000 */
.L_x_4:
[----:B------:R-:W-:-:S08]  /*0c20*/  NOP ;  /* 0x0000000000007918 */ /* 0x000fd00000000000 */
[----:B------:R-:W0:Y:S02]  /*0c30*/  USETMAXREG.TRY_ALLOC.CTAPOOL UP0, 0xe8 ;  /* 0x000000e8000079c8 */ /* 0x000e240008000600 */
[----:B0-----:R-:W-:-:S13]  /*0c40*/  PLOP3.LUT P0, PT, PT, PT, UP0, 0x80, 0x0 ;  /* 0x000000000000781c */ /* 0x001fda0003f0f008 */
[----:B------:R-:W-:Y:S05]  /*0c50*/  @!P0 BRA `(.L_x_4) ;  /* 0xfffffffc00f08947 */ /* 0x000fea000383ffff */
[----:B------:R-:W-:Y:S01]  /*0c60*/  ULDC.64 UR4, c[0x0][0x598] ;  /* 0x0001660000047ab9 */ /* 0x000fe20000000a00 */
[----:B------:R-:W-:Y:S01]  /*0c70*/  ULDC.64 UR38, c[0x0][0x208] ;  /* 0x0000820000267ab9 */ /* 0x000fe20000000a00 */
[----:B------:R-:W-:-:S04]  /*0c80*/  ISETP.NE.U32.AND P0, PT, RZ, UR4, PT ;  /* 0x00000004ff007c0c */ /* 0x000fc8000bf05070 */
[----:B------:R-:W-:-:S13]  /*0c90*/  ISETP.NE.AND.EX P0, PT, RZ, UR5, PT, P0 ;  /* 0x00000005ff007c0c */ /* 0x000fda000bf05300 */
[----:B------:R-:W-:Y:S05]  /*0ca0*/  @!P0 BRA `(.L_x_7) ;  /* 0x00000000001c8947 */ /* 0x000fea0003800000 */
[----:B------:R-:W0:Y:S02]  /*0cb0*/  LDC.64 R6, c[0x0][0x598] ;  /* 0x00016600ff067b82 */ /* 0x000e240000000a00 */
[----:B0-----:R-:W2:Y:S02]  /*0cc0*/  LDG.E.64 R6, desc[UR38][R6.64] ;  /* 0x0000002606067981 */ /* 0x001ea4000c1e1b00 */
[----:B--2---:R-:W-:-:S04]  /*0cd0*/  ISETP.NE.U32.AND P0, PT, R6, RZ, PT ;  /* 0x000000ff0600720c */ /* 0x004fc80003f05070 */
[----:B------:R-:W-:-:S13]  /*0ce0*/  ISETP.NE.AND.EX P0, PT, R7, RZ, PT, P0 ;  /* 0x000000ff0700720c */ /* 0x000fda0003f05300 */
[----:B------:R-:W-:Y:S05]  /*0cf0*/  @!P0 BRA `(.L_x_7) ;  /* 0x0000000000088947 */ /* 0x000fea0003800000 */
[----:B------:R0:W5:Y:S01]  /*0d00*/  LD.E R19, desc[UR38][R6.64] ;  /* 0x0000002606137980 */ /* 0x000162000c101900 */
[----:B------:R-:W-:Y:S05]  /*0d10*/  BRA `(.L_x_8) ;  /* 0x0000000000247947 */ /* 0x000fea0003800000 */
.L_x_7:
[----:B------:R-:W-:Y:S02]  /*0d20*/  ULDC.64 UR4, c[0x0][0x588] ;  /* 0x0001620000047ab9 */ /* 0x000fe40000000a00 */
[----:B------:R-:W-:-:S04]  /*0d30*/  ISETP.NE.U32.AND P0, PT, RZ, UR4, PT ;  /* 0x00000004ff007c0c */ /* 0x000fc8000bf05070 */
[----:B------:R-:W-:-:S13]  /*0d40*/  ISETP.NE.AND.EX P0, PT, RZ, UR5, PT, P0 ;  /* 0x00000005ff007c0c */ /* 0x000fda000bf05300 */
[----:B------:R-:W-:Y:S05]  /*0d50*/  @!P0 BRA `(.L_x_9) ;  /* 0x00000000000c8947 */ /* 0x000fea0003800000 */
[----:B------:R-:W0:Y:S02]  /*0d60*/  LDC.64 R6, c[0x0][0x588] ;  /* 0x00016200ff067b82 */ /* 0x000e240000000a00 */
[----:B0-----:R1:W5:Y:S01]  /*0d70*/  LDG.E R19, desc[UR38][R6.64] ;  /* 0x0000002606137981 */ /* 0x001362000c1e1900 */
[----:B------:R-:W-:Y:S05]  /*0d80*/  BRA `(.L_x_8) ;  /* 0x0000000000087947 */ /* 0x000fea0003800000 */
.L_x_9:
[----:B------:R-:W-:Y:S02]  /*0d90*/  ULDC UR4, c[0x0][0x580] ;  /* 0x0001600000047ab9 */ /* 0x000fe40000000800 */
[----:B------:R-:W-:-:S07]  /*0da0*/  IMAD.U32 R19, RZ, RZ, UR4 ;  /* 0x00000004ff137e24 */ /* 0x000fce000f8e00ff */
.L_x_8:
[----:B------:R-:W-:Y:S02]  /*0db0*/  ULDC.64 UR4, c[0x0][0x5a0] ;  /* 0x0001680000047ab9 */ /* 0x000fe40000000a00 */
[----:B------:R-:W-:-:S04]  /*0dc0*/  ISETP.NE.U32.AND P0, PT, RZ, UR4, PT ;  /* 0x00000004ff007c0c */ /* 0x000fc8000bf05070 */
[----:B------:R-:W-:-:S13]  /*0dd0*/  ISETP.NE.AND.EX P0, PT, RZ, UR5, PT, P0 ;  /* 0x00000005ff007c0c */ /* 0x000fda000bf05300 */
[----:B------:R-:W-:Y:S05]  /*0de0*/  @!P0 BRA `(.L_x_10) ;  /* 0x00000000001c8947 */ /* 0x000fea0003800000 */
[----:B01----:R-:W0:Y:S02]  /*0df0*/  LDC.64 R6, c[0x0][0x5a0] ;  /* 0x00016800ff067b82 */ /* 0x003e240000000a00 */
[----:B0-----:R-:W2:Y:S02]  /*0e00*/  LDG.E.64 R6, desc[UR38][R6.64] ;  /* 0x0000002606067981 */ /* 0x001ea4000c1e1b00 */
[----:B--2---:R-:W-:-:S04]  /*0e10*/  ISETP.NE.U32.AND P0, PT, R6, RZ, PT ;  /* 0x000000ff0600720c */ /* 0x004fc80003f05070 */
[----:B------:R-:W-:-:S13]  /*0e20*/  ISETP.NE.AND.EX P0, PT, R7, RZ, PT, P0 ;  /* 0x000000ff0700720c */ /* 0x000fda0003f05300 */
[----:B------:R-:W-:Y:S05]  /*0e30*/  @!P0 BRA `(.L_x_10) ;  /* 0x0000000000088947 */ /* 0x000fea0003800000 */
[----:B------:R0:W5:Y:S01]  /*0e40*/  LD.E R88, desc[UR38][R6.64] ;  /* 0x0000002606587980 */ /* 0x000162000c101900 */
[----:B------:R-:W-:Y:S05]  /*0e50*/  BRA `(.L_x_11) ;  /* 0x0000000000247947 */ /* 0x000fea0003800000 */
.L_x_10:
[----:B------:R-:W-:Y:S02]  /*0e60*/  ULDC.64 UR4, c[0x0][0x590] ;  /* 0x0001640000047ab9 */ /* 0x000fe40000000a00 */
[----:B------:R-:W-:-:S04]  /*0e70*/  ISETP.NE.U32.AND P0, PT, RZ, UR4, PT ;  /* 0x00000004ff007c0c */ /* 0x000fc8000bf05070 */
[----:B------:R-:W-:-:S13]  /*0e80*/  ISETP.NE.AND.EX P0, PT, RZ, UR5, PT, P0 ;  /* 0x00000005ff007c0c */ /* 0x000fda000bf05300 */
[----:B------:R-:W-:Y:S05]  /*0e90*/  @!P0 BRA `(.L_x_12) ;  /* 0x00000000000c8947 */ /* 0x000fea0003800000 */
[----:B------:R-:W2:Y:S02]  /*0ea0*/  LDC.64 R88, c[0x0][0x590] ;  /* 0x00016400ff587b82 */ /* 0x000ea40000000a00 */
[----:B--2---:R2:W5:Y:S01]  /*0eb0*/  LDG.E R88, desc[UR38][R88.64] ;  /* 0x0000002658587981 */ /* 0x004562000c1e1900 */
[----:B------:R-:W-:Y:S05]  /*0ec0*/  BRA `(.L_x_11) ;  /* 0x0000000000087947 */ /* 0x000fea0003800000 */
.L_x_12:
[----:B------:R-:W-:Y:S02]  /*0ed0*/  ULDC UR4, c[0x0][0x584] ;  /* 0x0001610000047ab9 */ /* 0x000fe40000000800 */
[----:B------:R-:W-:-:S07]  /*0ee0*/  IMAD.U32 R88, RZ, RZ, UR4 ;  /* 0x00000004ff587e24 */ /* 0x000fce000f8e00ff */
.L_x_11:
[----:B------:R-:W-:-:S13]  /*0ef0*/  LOP3.LUT P0, RZ, R0, 0xff, RZ, 0xc0, !PT ;  /* 0x000000ff00ff7812 */ /* 0x000fda000780c0ff */
[----:B------:R-:W-:Y:S05]  /*0f00*/  @!P0 EXIT ;  /* 0x000000000000894d */ /* 0x000fea0003800000 */
[----:B------:R-:W3:Y:S01]  /*0f10*/  LDC R90, c[0x0][0x658] ;  /* 0x00019600ff5a7b82 */ /* 0x000ee20000000800 */
[----:B------:R-:W-:Y:S01]  /*0f20*/  ULDC.64 UR6, c[0x0][0x288] ;  /* 0x0000a20000067ab9 */ /* 0x000fe20000000a00 */
[----:B------:R-:W-:Y:S01]  /*0f30*/  LOP3.LUT R14, R14, 0x1, RZ, 0xc0, !PT ;  /* 0x000000010e0e7812 */ /* 0x000fe200078ec0ff */
[----:B------:R-:W-:Y:S01]  /*0f40*/  UIADD3 UR4, UR7, 0x3f, URZ ;  /* 0x0000003f07047890 */ /* 0x000fe2000fffe03f */
[----:B------:R-:W-:Y:S01]  /*0f50*/  SHF.R.U32.HI R0, RZ, 0x2, R3 ;  /* 0x00000002ff007819 */ /* 0x000fe20000011603 */
[----:B01----:R-:W-:Y:S01]  /*0f60*/  IMAD.MOV.U32 R7, RZ, RZ, -0x1 ;  /* 0xffffffffff077424 */ /* 0x003fe200078e00ff */
[----:B------:R-:W-:Y:S01]  /*0f70*/  SHF.R.U32.HI R4, RZ, 0x1, R4 ;  /* 0x00000001ff047819 */ /* 0x000fe20000011604 */
[----:B------:R-:W-:Y:S01]  /*0f80*/  USHF.R.S32.HI UR5, URZ, 0x1f, UR4 ;  /* 0x0000001f3f057899 */ /* 0x000fe20008011404 */
[----:B------:R-:W0:Y:S01]  /*0f90*/  LDC.64 R92, c[0x0][0x5c8] ;  /* 0x00017200ff5c7b82 */ /* 0x000e220000000a00 */
[----:B------:R-:W-:Y:S01]  /*0fa0*/  IMAD.SHL.U32 R5, R14, 0x40, RZ ;  /* 0x000000400e057824 */ /* 0x000fe200078e00ff */
[----:B------:R-:W-:Y:S01]  /*0fb0*/  LOP3.LUT R0, R0, 0x7, RZ, 0xc0, !PT ;  /* 0x0000000700007812 */ /* 0x000fe200078ec0ff */
[----:B------:R-:W-:Y:S01]  /*0fc0*/  ULEA.HI UR5, UR5, UR4, URZ, 0x6 ;  /* 0x0000000405057291 */ /* 0x000fe2000f8f303f */
[----:B------:R-:W-:Y:S01]  /*0fd0*/  LOP3.LUT R23, R4, 0x30, RZ, 0xc0, !PT ;  /* 0x0000003004177812 */ /* 0x000fe200078ec0ff */
[----:B------:R-:W-:Y:S01]  /*0fe0*/  IMAD.MOV.U32 R9, RZ, RZ, 0x1 ;  /* 0x00000001ff097424 */ /* 0x000fe200078e00ff */
[--C-:B------:R-:W-:Y:S01]  /*0ff0*/  LOP3.LUT R22, R5, 0x40, R0.reuse, 0xe2, !PT ;  /* 0x0000004005167812 */ /* 0x100fe200078ee200 */
[----:B------:R-:W-:Y:S01]  /*1000*/  USHF.R.S32.HI UR43, URZ, 0x6, UR5 ;  /* 0x000000063f2b7899 */ /* 0x000fe20008011405 */
[----:B------:R-:W1:Y:S01]  /*1010*/  LDC R95, c[0x0][0x600] ;  /* 0x00018000ff5f7b82 */ /* 0x000e620000000800 */
[-C--:B------:R-:W-:Y:S01]  /*1020*/  IADD3 R5, RZ, -R23.reuse, -R0 ;  /* 0x80000017ff057210 */ /* 0x080fe20007ffe800 */
[----:B------:R-:W-:Y:S01]  /*1030*/  IMAD.U32 R6, RZ, RZ, UR6 ;  /* 0x00000006ff067e24 */ /* 0x000fe2000f8e00ff */
[C---:B--2---:R-:W-:Y:S01]  /*1040*/  LOP3.LUT R89, R3.reuse, 0x3, RZ, 0xc0, !PT ;  /* 0x0000000303597812 */ /* 0x044fe200078ec0ff */
[----:B------:R-:W-:Y:S01]  /*1050*/  UISETP.LT.AND UP0, UPT, UR43, 0x1, UPT ;  /* 0x000000012b00788c */ /* 0x000fe2000bf01270 */
[----:B------:R-:W-:Y:S01]  /*1060*/  LOP3.LUT R94, R3, 0x80, RZ, 0xc0, !PT ;  /* 0x00000080035e7812 */ /* 0x000fe200078ec0ff */
[----:B------:R-:W-:Y:S01]  /*1070*/  IMAD R5, R14, -0x40, R5 ;  /* 0xffffffc00e057824 */ /* 0x000fe200078e0205 */
[----:B------:R-:W-:Y:S01]  /*1080*/  ULDC UR4, c[0x0][0x284] ;  /* 0x0000a10000047ab9 */ /* 0x000fe20000000800 */
[-C--:B---3--:R-:W-:Y:S01]  /*1090*/  SHF.L.U32 R7, R7, R90.reuse, RZ ;  /* 0x0000005a07077219 */ /* 0x088fe200000006ff */
[----:B------:R-:W-:Y:S01]  /*10a0*/  USEL UR44, UR43, 0x1, UP0 ;  /* 0x000000012b2c7887 */ /* 0x000fe20008000000 */
[----:B------:R-:W-:Y:S01]  /*10b0*/  LOP3.LUT R22, R22, R23, RZ, 0xfc, !PT ;  /* 0x0000001716167212 */ /* 0x000fe200078efcff */
[----:B------:R-:W-:Y:S01]  /*10c0*/  IMAD R89, R89, -0x2, R6 ;  /* 0xfffffffe59597824 */ /* 0x000fe200078e0206 */
[----:B------:R-:W-:Y:S01]  /*10d0*/  SHF.L.U32 R90, R9, R90, RZ ;  /* 0x0000005a095a7219 */ /* 0x000fe200000006ff */
[----:B------:R-:W-:Y:S01]  /*10e0*/  VIADD R97, R5, UR4 ;  /* 0x0000000405617c36 */ /* 0x000fe20008000000 */
[----:B------:R-:W-:Y:S01]  /*10f0*/  LOP3.LUT R98, R18, 0x1, RZ, 0xfc, !PT ;  /* 0x0000000112627812 */ /* 0x000fe200078efcff */
[----:B------:R-:W-:Y:S01]  /*1100*/  IMAD.MOV.U32 R23, RZ, RZ, RZ ;  /* 0x000000ffff177224 */ /* 0x000fe200078e00ff */
[C---:B0-----:R-:W-:Y:S01]  /*1110*/  SHF.L.U64.HI R91, R92.reuse, 0x3, R93 ;  /* 0x000000035c5b7819 */ /* 0x041fe2000001025d */
[----:B------:R-:W-:Y:S01]  /*1120*/  IMAD.SHL.U32 R92, R92, 0x8, RZ ;  /* 0x000000085c5c7824 */ /* 0x000fe200078e00ff */
[----:B------:R-:W-:Y:S01]  /*1130*/  SHF.R.U32.HI R94, RZ, 0x7, R94 ;  /* 0x00000007ff5e7819 */ /* 0x000fe2000001165e */
[----:B------:R-:W-:Y:S01]  /*1140*/  IMAD.SHL.U32 R93, R3, 0x2, RZ ;  /* 0x00000002035d7824 */ /* 0x000fe200078e00ff */
[----:B------:R-:W-:Y:S01]  /*1150*/  LOP3.LUT R96, RZ, R7, RZ, 0x33, !PT ;  /* 0x00000007ff607212 */ /* 0x000fe200078e33ff */
[----:B------:R-:W-:Y:S01]  /*1160*/  UIADD3 UR44, UR43, -UR44, URZ ;  /* 0x8000002c2b2c7290 */ /* 0x000fe2000fffe03f */
[----:B------:R-:W-:Y:S01]  /*1170*/  UMOV UR40, URZ ;  /* 0x0000003f00287c82 */ /* 0x000fe20008000000 */
[----:B-1----:R-:W-:Y:S01]  /*1180*/  VIADD R95, R95, 0xffffffff ;  /* 0xffffffff5f5f7836 */ /* 0x002fe20000000000 */
[----:B------:R-:W-:-:S09]  /*1190*/  UMOV UR41, URZ ;  /* 0x0000003f00297c82 */ /* 0x000fd20008000000 */
.L_x_158:
[----:B0-----:R-:W0:Y:S01]  /*11a0*/  SHFL.IDX PT, R0, R94, RZ, 0x1f ;  /* 0x00001fff5e007589 */ /* 0x001e2200000e0000 */
[----:B-1----:R-:W1:Y:S01]  /*11b0*/  S2UR UR7, SR_CgaCtaId ;  /* 0x00000000000779c3 */ /* 0x002e620000008800 */
[----:B------:R-:W-:Y:S01]  /*11c0*/  UMOV UR6, 0x400 ;  /* 0x0000040000067882 */ /* 0x000fe20000000000 */
[----:B0-----:R-:W-:Y:S01]  /*11d0*/  R2UR UR4, R0 ;  /* 0x00000000000472ca */ /* 0x001fe200000e0000 */
[----:B-1----:R-:W-:-:S12]  /*11e0*/  ULEA UR46, UR7, UR6, 0x18 ;  /* 0x00000006072e7291 */ /* 0x002fd8000f8ec03f */
[----:B------:R-:W-:-:S04]  /*11f0*/  ULEA.HI UR5, UR4, UR4, URZ, 0x1 ;  /* 0x0000000404057291 */ /* 0x000fc8000f8f083f */
[----:B------:R-:W-:-:S04]  /*1200*/  ULOP3.LUT UR5, UR5, 0x7fffe, URZ, 0xc0, !UPT ;  /* 0x0007fffe05057892 */ /* 0x000fc8000f8ec03f */
[----:B------:R-:W-:-:S03]  /*1210*/  UIADD3 UR5, UR4, -UR5, URZ ;  /* 0x8000000504057290 */ /* 0x000fc6000fffe03f */
[----:B------:R-:W-:Y:S01]  /*1220*/  ULDC UR4, c[0x0][0x28c] ;  /* 0x0000a30000047ab9 */ /* 0x000fe20000000800 */
[----:B------:R-:W-:Y:S01]  /*1230*/  ULEA UR5, UR5, UR46, 0xd ;  /* 0x0000002e05057291 */ /* 0x000fe2000f8e683f */
[----:B------:R-:W-:-:S03]  /*1240*/  ISETP.LT.AND P0, PT, RZ, UR4, PT ;  /* 0x00000004ff007c0c */ /* 0x000fc6000bf01270 */
[----:B------:R-:W-:-:S04]  /*1250*/  UIADD3 UR5, UR5, 0x100, URZ ;  /* 0x0000010005057890 */ /* 0x000fc8000fffe03f */
[----:B------:R-:W-:-:S04]  /*1260*/  USHF.R.U32.HI UR5, URZ, 0x4, UR5 ;  /* 0x000000043f057899 */ /* 0x000fc80008011605 */
[----:B------:R-:W-:-:S04]  /*1270*/  ULOP3.LUT UR5, UR5, 0x3fff, URZ, 0xc0, !UPT ;  /* 0x00003fff05057892 */ /* 0x000fc8000f8ec03f */
[----:B------:R-:W-:Y:S01]  /*1280*/  ULOP3.LUT UR45, UR5, 0x10000, URZ, 0xfc, !UPT ;  /* 0x00010000052d7892 */ /* 0x000fe2000f8efc3f */
[----:B--2345:R-:W-:Y:S11]  /*1290*/  @P0 BRA `(.L_x_13) ;  /* 0x0000000000400947 */ /* 0x03cff60003800000 */
[----:B------:R-:W-:Y:S01]  /*12a0*/  MOV R0, 0x0 ;  /* 0x0000000000007802 */ /* 0x000fe20000000f00 */
[----:B------:R-:W-:Y:S01]  /*12b0*/  ULDC.64 UR4, c[0x4][0x68] ;  /* 0x01001a0000047ab9 */ /* 0x000fe20000000a00 */
[----:B------:R-:W-:Y:S01]  /*12c0*/  ULDC.64 UR6, c[0x4][0x8] ;  /* 0x0100020000067ab9 */ /* 0x000fe20000000a00 */
[----:B------:R-:W-:Y:S01]  /*12d0*/  IMAD.U32 R4, RZ, RZ, UR4 ;  /* 0x00000004ff047e24 */ /* 0x000fe2000f8e00ff */
[----:B------:R0:W1:Y:S01]  /*12e0*/  LDC.64 R14, c[0x4][R0] ;  /* 0x01000000000e7b82 */ /* 0x0000620000000a00 */
[----:B------:R-:W-:Y:S01]  /*12f0*/  IMAD.U32 R5, RZ, RZ, UR5 ;  /* 0x00000005ff057e24 */ /* 0x000fe2000f8e00ff */
[----:B------:R-:W-:Y:S01]  /*1300*/  ULDC.64 UR4, c[0x4][0x70] ;  /* 0x01001c0000047ab9 */ /* 0x000fe20000000a00 */
[----:B------:R-:W-:Y:S02]  /*1310*/  IMAD.U32 R10, RZ, RZ, UR6 ;  /* 0x00000006ff0a7e24 */ /* 0x000fe4000f8e00ff */
[----:B------:R-:W-:Y:S02]  /*1320*/  IMAD.U32 R6, RZ, RZ, UR4 ;  /* 0x00000004ff067e24 */ /* 0x000fe4000f8e00ff */
[----:B------:R-:W-:-:S02]  /*1330*/  IMAD.U32 R7, RZ, RZ, UR5 ;  /* 0x00000005ff077e24 */ /* 0x000fc4000f8e00ff */
[----:B------:R-:W-:Y:S02]  /*1340*/  IMAD.U32 R11, RZ, RZ, UR7 ;  /* 0x00000007ff0b7e24 */ /* 0x000fe4000f8e00ff */
[----:B------:R-:W-:Y:S02]  /*1350*/  IMAD.MOV.U32 R8, RZ, RZ, 0x1e1 ;  /* 0x000001e1ff087424 */ /* 0x000fe400078e00ff */
[----:B------:R-:W-:Y:S02]  /*1360*/  IMAD.MOV.U32 R12, RZ, RZ, 0x1 ;  /* 0x00000001ff0c7424 */ /* 0x000fe400078e00ff */
[----:B0-----:R-:W-:-:S07]  /*1370*/  IMAD.MOV.U32 R13, RZ, RZ, RZ ;  /* 0x000000ffff0d7224 */ /* 0x001fce00078e00ff */
[----:B------:R-:W-:-:S07]  /*1380*/  LEPC R20, `(.L_x_13) ;  /* 0x000000001014794e */ /* 0x000fce0000000000 */
[----:B-1---5:R-:W-:Y:S05]  /*1390*/  CALL.ABS.NOINC R14 ;  /* 0x000000000e007343 */ /* 0x022fea0003c00000 */
.L_x_13:
[----:B------:R-:W-:-:S13]  /*13a0*/  ISETP.NE.AND P0, PT, R98, 0x3, PT ;  /* 0x000000036200780c */ /* 0x000fda0003f05270 */
[----:B------:R-:W-:Y:S05]  /*13b0*/  @!P0 BRA `(.L_x_14) ;  /* 0x0000000000048947 */ /* 0x000fea0003800000 */
[----:B------:R-:W-:Y:S01]  /*13c0*/  BPT.TRAP 0x1 ;  /* 0x000000040000795c */ /* 0x000fe20000300000 */
.L_x_14:
[----:B------:R-:W-:Y:S02]  /*13d0*/  IMAD.U32 R3, RZ, RZ, UR41 ;  /* 0x00000029ff037e24 */ /* 0x000fe4000f8e00ff */
[----:B------:R-:W-:-:S03]  /*13e0*/  IMAD.U32 R0, RZ, RZ, UR40 ;  /* 0x00000028ff007e24 */ /* 0x000fc6000f8e00ff */
[----:B------:R-:W-:Y:S02]  /*13f0*/  LEA R3, R3, UR46, 0x3 ;  /* 0x0000002e03037c11 */ /* 0x000fe4000f8e18ff */
[----:B------:R-:W-:-:S04]  /*1400*/  SHF.L.U32 R0, R0, 0x1f, RZ ;  /* 0x0000001f00007819 */ /* 0x000fc800000006ff */
[----:B------:R0:W1:Y:S01]  /*1410*/  SYNCS.PHASECHK.TRANS64.TRYWAIT P1, [R3+URZ], R0 ;  /* 0x00000000030075a7 */ /* 0x000062000802017f */
[----:B------:R-:W-:Y:S05]  /*1420*/  @!P0 BRA `(.L_x_15) ;  /* 0x0000000000048947 */ /* 0x000fea0003800000 */
[----:B------:R-:W-:Y:S01]  /*1430*/  BPT.TRAP 0x1 ;  /* 0x000000040000795c */ /* 0x000fe20000300000 */
.L_x_15:
[----:B------:R-:W-:-:S05]  /*1440*/  IMAD.U32 R4, RZ, RZ, UR44 ;  /* 0x0000002cff047e24 */ /* 0x000fca000f8e00ff */
[----:B------:R-:W-:Y:S01]  /*1450*/  ISETP.GE.AND P2, PT, R4, 0x1, PT ;  /* 0x000000010400780c */ /* 0x000fe20003f46270 */
[----:B-1----:R-:W-:-:S12]  /*1460*/  @P1 BRA `(.L_x_16) ;  /* 0x0000000000081947 */ /* 0x002fd80003800000 */
[----:B------:R-:W1:Y:S02]  /*1470*/  SYNCS.PHASECHK.TRANS64.TRYWAIT P1, [R3+URZ], R0 ;  /* 0x00000000030075a7 */ /* 0x000e64000802017f */
[----:B-1----:R-:W-:Y:S05]  /*1480*/  @!P1 BRA `(.L_x_17) ;  /* 0x00000064007c9947 */ /* 0x002fea0003800000 */
.L_x_16:
[----:B------:R-:W-:Y:S05]  /*1490*/  WARPSYNC.ALL ;  /* 0x0000000000007948 */ /* 0x000fea0003800000 */
[----:B------:R-:W-:Y:S01]  /*14a0*/  UIADD3 UR4, UR46, 0xc100, URZ ;  /* 0x0000c1002e047890 */ /* 0x000fe2000fffe03f */
[----:B------:R-:W-:Y:S01]  /*14b0*/  WARPGROUP.ARRIVE ;  /* 0x00000000000079c5 */ /* 0x000fe20000000000 */
[----:B------:R-:W-:Y:S02]  /*14c0*/  ULEA UR5, UR41, UR45, 0xa ;  /* 0x0000002d29057291 */ /* 0x000fe4000f8e503f */
[----:B------:R-:W-:Y:S01]  /*14d0*/  USHF.R.U32.HI UR4, URZ, 0x4, UR4 ;  /* 0x000000043f047899 */ /* 0x000fe20008011604 */
[----:B------:R-:W-:Y:S01]  /*14e0*/  UMOV UR9, 0x40000040 ;  /* 0x4000004000097882 */ /* 0x000fe20000000000 */
[----:B------:R-:W-:-:S02]  /*14f0*/  UMOV UR11, 0x40000040 ;  /* 0x40000040000b7882 */ /* 0x000fc40000000000 */
[----:B------:R-:W-:Y:S01]  /*1500*/  ULOP3.LUT UR4, UR4, 0x3fff, URZ, 0xc0, !UPT ;  /* 0x00003fff04047892 */ /* 0x000fe2000f8ec03f */
[----:B------:R-:W-:-:S03]  /*1510*/  UMOV UR8, UR5 ;  /* 0x0000000500087c82 */ /* 0x000fc60008000000 */
[----:B------:R-:W-:-:S04]  /*1520*/  ULOP3.LUT UR4, UR4, 0x2000000, URZ, 0xfc, !UPT ;  /* 0x0200000004047892 */ /* 0x000fc8000f8efc3f */
[----:B------:R-:W-:-:S07]  /*1530*/  ULEA UR6, UR41, UR4, 0xa ;  /* 0x0000000429067291 */ /* 0x000fce000f8e503f */
[----:B------:R-:W-:Y:S02]  /*1540*/  UMOV UR10, UR6 ;  /* 0x00000006000a7c82 */ /* 0x000fe40008000000 */
[----:B------:R-:W-:Y:S01]  /*1550*/  HGMMA.64x128x16.F32 R24, gdesc[UR8].tnspB, RZ, !UPT, gsb0 ;  /* 0x41e00000081879f0 */ /* 0x000fe2000c0008ff */
[----:B------:R-:W-:Y:S02]  /*1560*/  UIADD3 UR8, UR5, 0x2, URZ ;  /* 0x0000000205087890 */ /* 0x000fe4000fffe03f */
[----:B------:R-:W-:Y:S01]  /*1570*/  UIADD3 UR10, UR6, 0x80, URZ ;  /* 0x00000080060a7890 */ /* 0x000fe2000fffe03f */
[----:B------:R-:W-:Y:S01]  /*1580*/  UMOV UR9, 0x40000040 ;  /* 0x4000004000097882 */ /* 0x000fe20000000000 */
[----:B------:R-:W-:Y:S01]  /*1590*/  UMOV UR11, 0x40000040 ;  /* 0x40000040000b7882 */ /* 0x000fe20000000000 */
[----:B------:R-:W-:Y:S02]  /*15a0*/  WARPGROUP.DEPBAR.LE gsb0, 0x0 ;  /* 0x00008000000079c5 */ /* 0x000fe40000010000 */
[----:B------:R-:W-:-:S06]  /*15b0*/  WARPGROUP.ARRIVE ;  /* 0x00000000000079c5 */ /* 0x000fcc0000000000 */
[----:B------:R-:W-:Y:S01]  /*15c0*/  HGMMA.64x128x16.F32 R24, gdesc[UR8].tnspB, R24, gsb0 ;  /* 0x41e00000081879f0 */ /* 0x000fe20008000818 */
        /* <DEDUP_REMOVED lines=13> */
[----:B------:R-:W-:Y:S03]  /*16a0*/  HGMMA.64x128x16.F32 R24, gdesc[UR8].tnspB, R24, gsb0 ;  /* 0x41e00000081879f0 */ /* 0x000fe60008000818 */
[----:B------:R-:W-:Y:S02]  /*16b0*/  WARPGROUP.DEPBAR.LE gsb0, 0x0 ;  /* 0x00008000000079c5 */ /* 0x000fe40000010000 */
[----:B------:R-:W-:Y:S05]  /*16c0*/  @!P2 BRA `(.L_x_18) ;  /* 0x00000004001ca947 */ /* 0x000fea0003800000 */
[----:B------:R-:W-:Y:S01]  /*16d0*/  UIADD3 UR5, UR41, 0x1, URZ ;  /* 0x0000000129057890 */ /* 0x000fe2000fffe03f */
[----:B01----:R-:W-:-:S03]  /*16e0*/  IMAD.U32 R0, RZ, RZ, UR44 ;  /* 0x0000002cff007e24 */ /* 0x003fc6000f8e00ff */
[----:B------:R-:W-:-:S04]  /*16f0*/  UISETP.NE.AND UP0, UPT, UR5, 0x3, UPT ;  /* 0x000000030500788c */ /* 0x000fc8000bf05270 */
[----:B------:R-:W-:Y:S02]  /*1700*/  USEL UR6, URZ, 0x1, UP0 ;  /* 0x000000013f067887 */ /* 0x000fe40008000000 */
[----:B------:R-:W-:Y:S02]  /*1710*/  USEL UR5, UR5, URZ, UP0 ;  /* 0x0000003f05057287 */ /* 0x000fe40008000000 */
[----:B------:R-:W-:-:S06]  /*1720*/  ULOP3.LUT UR6, UR40, UR6, URZ, 0x3c, !UPT ;  /* 0x0000000628067292 */ /* 0x000fcc000f8e3c3f */
[----:B------:R-:W-:Y:S01]  /*1730*/  IMAD.U32 R5, RZ, RZ, UR6 ;  /* 0x00000006ff057e24 */ /* 0x000fe2000f8e00ff */
[----:B------:R-:W-:-:S06]  /*1740*/  UMOV UR6, UR41 ;  /* 0x0000002900067c82 */ /* 0x000fcc0008000000 */
.L_x_25:
[----:B01----:R-:W-:Y:S05]  /*1750*/  @!P0 BRA `(.L_x_19) ;  /* 0x0000000000048947 */ /* 0x003fea0003800000 */
[----:B------:R-:W-:Y:S01]  /*1760*/  BPT.TRAP 0x1 ;  /* 0x000000040000795c */ /* 0x000fe20000300000 */
.L_x_19:
[----:B------:R-:W0:Y:S01]  /*1770*/  S2UR UR8, SR_CgaCtaId ;  /* 0x00000000000879c3 */ /* 0x000e220000008800 */
[----:B------:R-:W-:Y:S01]  /*1780*/  UMOV UR7, 0x400 ;  /* 0x0000040000077882 */ /* 0x000fe20000000000 */
[----:B------:R-:W-:Y:S01]  /*1790*/  SHF.L.U32 R3, R5, 0x1f, RZ ;  /* 0x0000001f05037819 */ /* 0x000fe200000006ff */
[----:B0-----:R-:W-:-:S04]  /*17a0*/  ULEA UR13, UR8, UR7, 0x18 ;  /* 0x00000007080d7291 */ /* 0x001fc8000f8ec03f */
[----:B------:R-:W-:-:S09]  /*17b0*/  ULEA UR7, UR5, UR13, 0x3 ;  /* 0x0000000d05077291 */ /* 0x000fd2000f8e183f */
[----:B------:R0:W1:Y:S01]  /*17c0*/  SYNCS.PHASECHK.TRANS64.TRYWAIT P1, [UR7], R3 ;  /* 0x00000003ff0075a7 */ /* 0x0000620008020147 */
[----:B------:R-:W-:Y:S05]  /*17d0*/  @!P0 BRA `(.L_x_20) ;  /* 0x0000000000048947 */ /* 0x000fea0003800000 */
[----:B------:R-:W-:Y:S01]  /*17e0*/  BPT.TRAP 0x1 ;  /* 0x000000040000795c */ /* 0x000fe20000300000 */
.L_x_20:
[----:B-1----:R-:W-:Y:S05]  /*17f0*/  @P1 BRA `(.L_x_21) ;  /* 0x0000000000081947 */ /* 0x002fea0003800000 */
[----:B------:R-:W1:Y:S02]  /*1800*/  SYNCS.PHASECHK.TRANS64.TRYWAIT P1, [UR7], R3 ;  /* 0x00000003ff0075a7 */ /* 0x000e640008020147 */
[----:B-1----:R-:W-:Y:S05]  /*1810*/  @!P1 BRA `(.L_x_22) ;  /* 0x0000006000ac9947 */ /* 0x002fea0003800000 */
.L_x_21:
[----:B------:R-:W-:Y:S01]  /*1820*/  ULEA UR7, UR5, UR45, 0xa ;  /* 0x0000002d05077291 */ /* 0x000fe2000f8e503f */
[----:B------:R-:W-:Y:S01]  /*1830*/  WARPGROUP.ARRIVE ;  /* 0x00000000000079c5 */ /* 0x000fe20000000000 */
[----:B------:R-:W-:Y:S01]  /*1840*/  ULEA UR12, UR5, UR4, 0xa ;  /* 0x00000004050c7291 */ /* 0x000fe2000f8e503f */
[----:B------:R-:W-:Y:S01]  /*1850*/  UMOV UR9, 0x40000040 ;  /* 0x4000004000097882 */ /* 0x000fe20000000000 */
[----:B------:R-:W-:-:S03]  /*1860*/  UMOV UR11, 0x40000040 ;  /* 0x40000040000b7882 */ /* 0x000fc60000000000 */
[----:B------:R-:W-:Y:S02]  /*1870*/  UMOV UR8, UR7 ;  /* 0x0000000700087c82 */ /* 0x000fe40008000000 */
[----:B------:R-:W-:Y:S02]  /*1880*/  UMOV UR10, UR12 ;  /* 0x0000000c000a7c82 */ /* 0x000fe40008000000 */
[----:B------:R-:W-:Y:S01]  /*1890*/  HGMMA.64x128x16.F32 R24, gdesc[UR8].tnspB, R24, gsb0 ;  /* 0x41e00000081879f0 */ /* 0x000fe20008000818 */
[----:B------:R-:W-:Y:S02]  /*18a0*/  UIADD3 UR8, UR7, 0x2, URZ ;  /* 0x0000000207087890 */ /* 0x000fe4000fffe03f */
[----:B------:R-:W-:Y:S01]  /*18b0*/  UIADD3 UR10, UR12, 0x80, URZ ;  /* 0x000000800c0a7890 */ /* 0x000fe2000fffe03f */
[----:B------:R-:W-:Y:S01]  /*18c0*/  UMOV UR9, 0x40000040 ;  /* 0x4000004000097882 */ /* 0x000fe20000000000 */
[----:B------:R-:W-:Y:S01]  /*18d0*/  UMOV UR11, 0x40000040 ;  /* 0x40000040000b7882 */ /* 0x000fe20000000000 */
[----:B------:R-:W-:-:S02]  /*18e0*/  WARPGROUP.DEPBAR.LE gsb0, 0x0 ;  /* 0x00008000000079c5 */ /* 0x000fc40000010000 */
        /* <DEDUP_REMOVED lines=18> */
[----:B------:R-:W-:Y:S01]  /*1a10*/  BPT.TRAP 0x1 ;  /* 0x000000040000795c */ /* 0x000fe20000300000 */
.L_x_23:
[----:B------:R-:W-:Y:S01]  /*1a20*/  ULEA UR7, UR6, UR13, 0x3 ;  /* 0x0000000d06077291 */ /* 0x000fe2000f8e183f */
[----:B------:R-:W-:-:S03]  /*1a30*/  ISETP.GT.U32.AND P1, PT, R18, 0x1, PT ;  /* 0x000000011200780c */ /* 0x000fc60003f24070 */
[----:B------:R-:W-:-:S04]  /*1a40*/  UIADD3 UR7, UR7, 0x18, URZ ;  /* 0x0000001807077890 */ /* 0x000fc8000fffe03f */
[----:B------:R-:W-:-:S09]  /*1a50*/  UPRMT UR7, URZ, 0x654, UR7 ;  /* 0x000006543f077896 */ /* 0x000fd20008000007 */
[----:B------:R-:W-:Y:S01]  /*1a60*/  SYNCS.ARRIVE.TRANS64.RED.A1T0 RZ, [UR7], RZ ;  /* 0x000000ffffff79a7 */ /* 0x000fe20008100407 */
[----:B------:R-:W-:Y:S05]  /*1a70*/  @P1 BRA `(.L_x_24) ;  /* 0x0000000000041947 */ /* 0x000fea0003800000 */
[----:B------:R-:W-:Y:S01]  /*1a80*/  BPT.TRAP 0x1 ;  /* 0x000000040000795c */ /* 0x000fe20000300000 */
.L_x_24:
[----:B------:R-:W-:Y:S01]  /*1a90*/  UIADD3 UR5, UR5, 0x1, URZ ;  /* 0x0000000105057890 */ /* 0x000fe2000fffe03f */
[C---:B------:R-:W-:Y:S01]  /*1aa0*/  ISETP.GT.AND P1, PT, R0.reuse, 0x1, PT ;  /* 0x000000010000780c */ /* 0x040fe20003f24270 */
[----:B------:R-:W-:Y:S01]  /*1ab0*/  UIADD3 UR6, UR6, 0x1, URZ ;  /* 0x0000000106067890 */ /* 0x000fe2000fffe03f */
[----:B------:R-:W-:Y:S01]  /*1ac0*/  VIADD R0, R0, 0xffffffff ;  /* 0xffffffff00007836 */ /* 0x000fe20000000000 */
[----:B------:R-:W-:Y:S02]  /*1ad0*/  UISETP.NE.AND UP0, UPT, UR5, 0x3, UPT ;  /* 0x000000030500788c */ /* 0x000fe4000bf05270 */
[----:B------:R-:W-:Y:S02]  /*1ae0*/  UISETP.NE.AND UP1, UPT, UR6, 0x3, UPT ;  /* 0x000000030600788c */ /* 0x000fe4000bf25270 */
[----:B------:R-:W-:Y:S02]  /*1af0*/  USEL UR7, URZ, 0x1, UP0 ;  /* 0x000000013f077887 */ /* 0x000fe40008000000 */
[----:B------:R-:W-:-:S02]  /*1b00*/  USEL UR5, UR5, URZ, UP0 ;  /* 0x0000003f05057287 */ /* 0x000fc40008000000 */
[----:B------:R-:W-:Y:S02]  /*1b10*/  USEL UR6, UR6, URZ, UP1 ;  /* 0x0000003f06067287 */ /* 0x000fe40008800000 */
[----:B------:R-:W-:Y:S01]  /*1b20*/  LOP3.LUT R5, R5, UR7, RZ, 0x3c, !PT ;  /* 0x0000000705057c12 */ /* 0x000fe2000f8e3cff */
[----:B------:R-:W-:Y:S09]  /*1b30*/  @P1 BRA `(.L_x_25) ;  /* 0xfffffffc00041947 */ /* 0x000ff2000383ffff */
.L_x_18:
[----:B01----:R-:W0:Y:S02]  /*1b40*/  LDC R0, c[0x0][0x28c] ;  /* 0x0000a300ff007b82 */ /* 0x003e240000000800 */
[----:B0-----:R-:W-:-:S13]  /*1b50*/  ISETP.GE.AND P1, PT, R0, 0x1, PT ;  /* 0x000000010000780c */ /* 0x001fda0003f26270 */
[----:B------:R-:W-:Y:S05]  /*1b60*/  @!P1 BRA `(.L_x_26) ;  /* 0x0000000000409947 */ /* 0x000fea0003800000 */
[----:B------:R-:W-:Y:S05]  /*1b70*/  @!P0 BRA `(.L_x_27) ;  /* 0x0000000000048947 */ /* 0x000fea0003800000 */
[----:B------:R-:W-:Y:S01]  /*1b80*/  BPT.TRAP 0x1 ;  /* 0x000000040000795c */ /* 0x000fe20000300000 */
.L_x_27:
[----:B------:R-:W0:Y:S01]  /*1b90*/  S2UR UR7, SR_CgaCtaId ;  /* 0x00000000000779c3 */ /* 0x000e220000008800 */
[----:B------:R-:W-:Y:S01]  /*1ba0*/  UIADD3 UR6, UR44, UR41, URZ ;  /* 0x000000292c067290 */ /* 0x000fe2000fffe03f */
[----:B------:R-:W-:-:S03]  /*1bb0*/  ISETP.GT.U32.AND P0, PT, R18, 0x1, PT ;  /* 0x000000011200780c */ /* 0x000fc60003f04070 */
[----:B------:R-:W-:-:S04]  /*1bc0*/  UIMAD.WIDE.U32 UR4, UR6, -0x55555555, URZ ;  /* 0xaaaaaaab060478a5 */ /* 0x000fc8000f8e003f */
[----:B------:R-:W-:-:S03]  /*1bd0*/  USHF.R.U32.HI UR4, URZ, 0x1, UR5 ;  /* 0x000000013f047899 */ /* 0x000fc60008011605 */
[----:B------:R-:W-:Y:S01]  /*1be0*/  UMOV UR5, 0x400 ;  /* 0x0000040000057882 */ /* 0x000fe20000000000 */
[----:B------:R-:W-:Y:S02]  /*1bf0*/  UIMAD UR6, UR4, -0x3, UR6 ;  /* 0xfffffffd040678a4 */ /* 0x000fe4000f8e0206 */
[----:B0-----:R-:W-:-:S04]  /*1c00*/  ULEA UR5, UR7, UR5, 0x18 ;  /* 0x0000000507057291 */ /* 0x001fc8000f8ec03f */
[----:B------:R-:W-:-:S04]  /*1c10*/  ULEA UR6, UR6, UR5, 0x3 ;  /* 0x0000000506067291 */ /* 0x000fc8000f8e183f */
[----:B------:R-:W-:-:S04]  /*1c20*/  UIADD3 UR6, UR6, 0x18, URZ ;  /* 0x0000001806067890 */ /* 0x000fc8000fffe03f */
[----:B------:R-:W-:-:S09]  /*1c30*/  UPRMT UR6, URZ, 0x654, UR6 ;  /* 0x000006543f067896 */ /* 0x000fd20008000006 */
[----:B------:R-:W-:Y:S01]  /*1c40*/  SYNCS.ARRIVE.TRANS64.RED.A1T0 RZ, [UR6], RZ ;  /* 0x000000ffffff79a7 */ /* 0x000fe20008100406 */
[----:B------:R-:W-:Y:S05]  /*1c50*/  @P0 BRA `(.L_x_26) ;  /* 0x0000000000040947 */ /* 0x000fea0003800000 */
[----:B------:R-:W-:Y:S01]  /*1c60*/  BPT.TRAP 0x1 ;  /* 0x000000040000795c */ /* 0x000fe20000300000 */
.L_x_26:
[----:B------:R-:W-:Y:S01]  /*1c70*/  IMAD.SHL.U32 R6, R100, 0x80, RZ ;  /* 0x0000008064067824 */ /* 0x000fe200078e00ff */
[----:B------:R-:W-:Y:S01]  /*1c80*/  UIADD3 UR41, UR43, UR41, URZ ;  /* 0x000000292b297290 */ /* 0x000fe2000fffe03f */
[----:B------:R-:W-:Y:S01]  /*1c90*/  SHF.R.S32.HI R11, RZ, 0x1f, R99 ;  /* 0x0000001fff0b7819 */ /* 0x000fe20000011463 */
[----:B------:R-:W-:Y:S01]  /*1ca0*/  UISETP.GE.U32.AND UP1, UPT, UR43, 0x3, UPT ;  /* 0x000000032b00788c */ /* 0x000fe2000bf26070 */
[----:B------:R-:W-:Y:S01]  /*1cb0*/  IMAD.SHL.U32 R10, R101, 0x80, RZ ;  /* 0x00000080650a7824 */ /* 0x000fe200078e00ff */
[----:B------:R-:W-:Y:S01]  /*1cc0*/  ULDC UR7, c[0x0][0x288] ;  /* 0x0000a20000077ab9 */ /* 0x000fe20000000800 */
[C---:B------:R-:W-:Y:S01]  /*1cd0*/  LOP3.LUT R8, R6.reuse, 0x6, R93, 0xf8, !PT ;  /* 0x0000000606087812 */ /* 0x040fe200078ef85d */
[----:B------:R-:W-:Y:S01]  /*1ce0*/  UISETP.GT.U32.AND UP0, UPT, UR41, 0x2, UPT ;  /* 0x000000022900788c */ /* 0x000fe2000bf04070 */
[----:B------:R-:W-:Y:S01]  /*1cf0*/  ISETP.GE.AND P0, PT, R6, UR7, PT ;  /* 0x0000000706007c0c */ /* 0x000fe2000bf06270 */
[----:B------:R-:W-:Y:S01]  /*1d00*/  ULDC.64 UR4, c[0x0][0x5d0] ;  /* 0x0001740000047ab9 */ /* 0x000fe20000000a00 */
[--C-:B------:R-:W-:Y:S01]  /*1d10*/  SHF.R.S32.HI R9, RZ, 0x1f, R8.reuse ;  /* 0x0000001fff097819 */ /* 0x100fe20000011408 */
[----:B------:R-:W-:Y:S01]  /*1d20*/  ULDC UR10, c[0x0][0x284] ;  /* 0x0000a100000a7ab9 */ /* 0x000fe20000000800 */
[----:B------:R-:W-:Y:S01]  /*1d30*/  IMAD R0, R11, UR4, RZ ;  /* 0x000000040b007c24 */ /* 0x000fe2000f8e02ff */
[----:B------:R-:W-:Y:S01]  /*1d40*/  UISETP.LT.U32.AND UP0, UPT, UR43, 0x3, UP0 ;  /* 0x000000032b00788c */ /* 0x000fe20008701070 */
[----:B------:R-:W-:Y:S01]  /*1d50*/  ISETP.GE.OR P0, PT, R10, UR10, P0 ;  /* 0x0000000a0a007c0c */ /* 0x000fe20008706670 */
[----:B------:R-:W-:Y:S01]  /*1d60*/  IMAD.WIDE.U32 R4, R99, UR4, R8 ;  /* 0x0000000463047c25 */ /* 0x000fe2000f8e0008 */
[----:B------:R-:W-:Y:S01]  /*1d70*/  ULDC.64 UR8, c[0x0][0x5c8] ;  /* 0x0001720000087ab9 */ /* 0x000fe20000000a00 */
[----:B------:R-:W-:-:S02]  /*1d80*/  USEL UR6, URZ, 0x1, !UP0 ;  /* 0x000000013f067887 */ /* 0x000fc4000c000000 */
[----:B------:R-:W-:Y:S01]  /*1d90*/  IMAD R3, R99, UR5, R0 ;  /* 0x0000000563037c24 */ /* 0x000fe2000f8e0200 */
[----:B------:R-:W-:Y:S01]  /*1da0*/  @UP1 UIMAD.WIDE.U32 UR4, UR41, -0x55555555, URZ ;  /* 0xaaaaaaab290418a5 */ /* 0x000fe2000f8e003f */
[----:B------:R-:W-:Y:S01]  /*1db0*/  IMAD.WIDE R100, R101, 0x80, R22 ;  /* 0x0000008065647825 */ /* 0x000fe200078e0216 */
[----:B------:R-:W-:Y:S02]  /*1dc0*/  ULOP3.LUT UR40, UR40, UR6, URZ, 0x3c, !UPT ;  /* 0x0000000628287292 */ /* 0x000fe4000f8e3c3f */
[----:B------:R-:W-:Y:S01]  /*1dd0*/  @UP1 USHF.R.U32.HI UR4, URZ, 0x1, UR5 ;  /* 0x000000013f041899 */ /* 0x000fe20008011605 */
[----:B------:R-:W-:Y:S02]  /*1de0*/  IMAD.IADD R5, R5, 0x1, R3 ;  /* 0x0000000105057824 */ /* 0x000fe400078e0203 */
[----:B------:R-:W-:Y:S01]  /*1df0*/  IMAD R3, R101, UR8, RZ ;  /* 0x0000000865037c24 */ /* 0x000fe2000f8e02ff */
[----:B------:R-:W-:Y:S01]  /*1e00*/  @UP1 ULOP3.LUT UR40, UR40, 0x1, UR4, 0x78, !UPT ;  /* 0x0000000128281892 */ /* 0x000fe2000f8e7804 */
[----:B------:R-:W-:-:S04]  /*1e10*/  IMAD.WIDE.U32 R102, R100, UR8, R4 ;  /* 0x0000000864667c25 */ /* 0x000fc8000f8e0004 */
[----:B------:R-:W-:Y:S02]  /*1e20*/  IMAD R7, R100, UR9, R3 ;  /* 0x0000000964077c24 */ /* 0x000fe4000f8e0203 */
[----:B------:R-:W-:Y:S01]  /*1e30*/  IMAD.MOV.U32 R0, RZ, RZ, -0x1 ;  /* 0xffffffffff007424 */ /* 0x000fe200078e00ff */
[----:B------:R-:W-:Y:S06]  /*1e40*/  @P0 BRA `(.L_x_28) ;  /* 0x00000040001c0947 */ /* 0x000fec0003800000 */
[----:B-----5:R-:W-:Y:S01]  /*1e50*/  FSETP.NEU.AND P0, PT, R88, RZ, PT ;  /* 0x000000ff5800720b */ /* 0x020fe20003f0d000 */
[----:B------:R-:W-:Y:S01]  /*1e60*/  IMAD.IADD R4, R89, 0x1, -R6 ;  /* 0x0000000159047824 */ /* 0x000fe200078e0a06 */
[----:B------:R-:W-:Y:S01]  /*1e70*/  BSSY B0, `(.L_x_28) ;  /* 0x0000404000007945 */ /* 0x000fe20003800000 */
[----:B------:R-:W-:Y:S02]  /*1e80*/  IMAD.IADD R3, R97, 0x1, -R10 ;  /* 0x0000000161037824 */ /* 0x000fe400078e0a0a */
[----:B------:R-:W-:Y:S01]  /*1e90*/  IMAD.IADD R113, R103, 0x1, R7 ;  /* 0x0000000167717824 */ /* 0x000fe200078e0207 */
[----:B------:R-:W-:-:S04]  /*1ea0*/  ISETP.GT.AND P2, PT, R4, RZ, PT ;  /* 0x000000ff0400720c */ /* 0x000fc80003f44270 */
[----:B------:R-:W-:-:S03]  /*1eb0*/  ISETP.GT.AND P1, PT, R3, RZ, P2 ;  /* 0x000000ff0300720c */ /* 0x000fc60001724270 */
[----:B------:R-:W-:Y:S10]  /*1ec0*/  @!P0 BRA `(.L_x_29) ;  /* 0x0000002c00288947 */ /* 0x000ff40003800000 */
[----:B------:R-:W0:Y:S01]  /*1ed0*/  LDC.64 R106, c[0x0][0x5b8] ;  /* 0x00016e00ff6a7b82 */ /* 0x000e220000000a00 */
[----:B------:R-:W-:-:S07]  /*1ee0*/  ULDC.64 UR4, c[0x0][0x5c0] ;  /* 0x0001700000047ab9 */ /* 0x000fce0000000a00 */
[----:B------:R-:W1:Y:S08]  /*1ef0*/  LDC.64 R108, c[0x0][0x5b0] ;  /* 0x00016c00ff6c7b82 */ /* 0x000e700000000a00 */
[----:B------:R-:W2:Y:S01]  /*1f00*/  LDC.64 R110, c[0x0][0x5a8] ;  /* 0x00016a00ff6e7b82 */ /* 0x000ea20000000a00 */
[-C--:B0-----:R-:W-:Y:S02]  /*1f10*/  IMAD R6, R11, R106.reuse, RZ ;  /* 0x0000006a0b067224 */ /* 0x081fe400078e02ff */
[----:B------:R-:W-:-:S04]  /*1f20*/  IMAD.WIDE.U32 R104, R99, R106, R8 ;  /* 0x0000006a63687225 */ /* 0x000fc800078e0008 */
[----:B------:R-:W-:Y:S02]  /*1f30*/  IMAD R103, R99, R107, R6 ;  /* 0x0000006b63677224 */ /* 0x000fe400078e0206 */
[-C--:B-1----:R-:W-:Y:S02]  /*1f40*/  IMAD R5, R101, R108.reuse, RZ ;  /* 0x0000006c65057224 */ /* 0x082fe400078e02ff */
[----:B------:R-:W-:Y:S02]  /*1f50*/  IMAD.IADD R13, R105, 0x1, R103 ;  /* 0x00000001690d7824 */ /* 0x000fe400078e0267 */
[----:B------:R-:W-:Y:S02]  /*1f60*/  IMAD.MOV.U32 R12, RZ, RZ, R104 ;  /* 0x000000ffff0c7224 */ /* 0x000fe400078e0068 */
[C---:B------:R-:W-:Y:S02]  /*1f70*/  IMAD R107, R100.reuse, R109, R5 ;  /* 0x0000006d646b7224 */ /* 0x040fe400078e0205 */
[----:B------:R-:W-:-:S04]  /*1f80*/  IMAD.WIDE.U32 R6, R100, R108, R12 ;  /* 0x0000006c64067225 */ /* 0x000fc800078e000c */
[----:B------:R-:W-:Y:S01]  /*1f90*/  IMAD.IADD R5, R7, 0x1, R107 ;  /* 0x0000000107057824 */ /* 0x000fe200078e026b */
[----:B--2---:R-:W-:-:S04]  /*1fa0*/  LEA R14, P0, R6, R110, 0x1 ;  /* 0x0000006e060e7211 */ /* 0x004fc800078008ff */
[----:B------:R-:W-:-:S05]  /*1fb0*/  LEA.HI.X R15, R6, R111, R5, 0x1, P0 ;  /* 0x0000006f060f7211 */ /* 0x000fca00000f0c05 */
[----:B------:R0:W2:Y:S01]  /*1fc0*/  @P1 LDG.E.LTC128B.U16 R5, desc[UR38][R14.64] ;  /* 0x000000260e051981 */ /* 0x0000a2000c1e1520 */
[----:B------:R-:W-:Y:S01]  /*1fd0*/  LEA R10, P0, R102, UR4, 0x1 ;  /* 0x00000004660a7c11 */ /* 0x000fe2000f8008ff */
[----:B------:R-:W-:Y:S01]  /*1fe0*/  IMAD.WIDE.U32 R6, R100, R108, R8 ;  /* 0x0000006c64067225 */ /* 0x000fe200078e0008 */
[----:B------:R-:W-:Y:S03]  /*1ff0*/  BSSY B1, `(.L_x_30) ;  /* 0x0000012000017945 */ /* 0x000fe60003800000 */
[----:B------:R-:W-:Y:S02]  /*2000*/  IMAD.IADD R7, R107, 0x1, R7 ;  /* 0x000000016b077824 */ /* 0x000fe400078e0207 */
[----:B------:R-:W-:Y:S01]  /*2010*/  IMAD.WIDE.U32 R20, R99, R106, R6 ;  /* 0x0000006a63147225 */ /* 0x000fe200078e0006 */
[----:B0-----:R-:W-:-:S03]  /*2020*/  SHF.L.U64.HI R15, R108, 0x3, R109 ;  /* 0x000000036c0f7819 */ /* 0x001fc6000001026d */
[----:B------:R-:W-:Y:S01]  /*2030*/  IMAD.IADD R7, R103, 0x1, R21 ;  /* 0x0000000167077824 */ /* 0x000fe200078e0215 */
[----:B------:R-:W-:Y:S01]  /*2040*/  LEA R6, P4, R20, R110, 0x1 ;  /* 0x0000006e14067211 */ /* 0x000fe200078808ff */
[----:B------:R-:W-:-:S03]  /*2050*/  IMAD.SHL.U32 R14, R108, 0x8, RZ ;  /* 0x000000086c0e7824 */ /* 0x000fc600078e00ff */
[----:B------:R-:W-:Y:S01]  /*2060*/  LEA.HI.X R7, R20, R111, R7, 0x1, P4 ;  /* 0x0000006f14077211 */ /* 0x000fe200020f0c07 */
[----:B--2---:R-:W-:-:S05]  /*2070*/  HADD2.F32 R11, -RZ, R5.H0_H0 ;  /* 0x20000005ff0b7230 */ /* 0x004fca0000004100 */
[----:B------:R-:W-:-:S04]  /*2080*/  FMUL R11, R11, R88 ;  /* 0x000000580b0b7220 */ /* 0x000fc80000400000 */
[----:B------:R-:W-:Y:S01]  /*2090*/  FFMA R24, R24, R19, R11 ;  /* 0x0000001318187223 */ /* 0x000fe2000000000b */
[----:B------:R-:W-:Y:S02]  /*20a0*/  LEA.HI.X R11, R102, UR5, R113, 0x1, P0 ;  /* 0x00000005660b7c11 */ /* 0x000fe400080f0c71 */
[----:B------:R-:W-:Y:S02]  /*20b0*/  ISETP.GT.AND P0, PT, R4, 0x1, PT ;  /* 0x000000010400780c */ /* 0x000fe40003f04270 */
[----:B------:R-:W-:Y:S02]  /*20c0*/  F2FP.F16.F32.PACK_AB R24, RZ, R24 ;  /* 0x00000018ff18723e */ /* 0x000fe400000000ff */
[----:B------:R-:W-:-:S03]  /*20d0*/  ISETP.GT.AND P3, PT, R3, RZ, P0 ;  /* 0x000000ff0300720c */ /* 0x000fc60000764270 */
[----:B------:R0:W-:Y:S10]  /*20e0*/  @P1 STG.E.U16 desc[UR38][R10.64], R24 ;  /* 0x000000180a001986 */ /* 0x0001f4000c101526 */
[----:B------:R-:W-:Y:S05]  /*20f0*/  @!P3 BRA `(.L_x_31) ;  /* 0x000000000004b947 */ /* 0x000fea0003800000 */
[----:B------:R1:W5:Y:S02]  /*2100*/  LDG.E.LTC128B.U16 R5, desc[UR38][R6.64+0x2] ;  /* 0x0000022606057981 */ /* 0x000364000c1e1520 */
.L_x_31:
[----:B------:R-:W-:Y:S05]  /*2110*/  BSYNC B1 ;  /* 0x0000000000017941 */ /* 0x000fea0003800000 */
.L_x_30:
[----:B-----5:R-:W-:Y:S01]  /*2120*/  HADD2.F32 R101, -RZ, R5.H0_H0 ;  /* 0x20000005ff657230 */ /* 0x020fe20000004100 */
[----:B------:R-:W-:Y:S01]  /*2130*/  ISETP.GT.AND P2, PT, R3, 0x8, P2 ;  /* 0x000000080300780c */ /* 0x000fe20001744270 */
[----:B------:R-:W-:Y:S01]  /*2140*/  IMAD.WIDE.U32 R20, R100, R108, R14 ;  /* 0x0000006c64147225 */ /* 0x000fe200078e000e */
[----:B0-----:R-:W-:-:S03]  /*2150*/  PRMT R24, R5, 0x7610, R24 ;  /* 0x0000761005187816 */ /* 0x001fc60000000018 */
[----:B------:R-:W-:Y:S01]  /*2160*/  FMUL R12, R101, R88 ;  /* 0x00000058650c7220 */ /* 0x000fe20000400000 */
[----:B------:R-:W-:Y:S01]  /*2170*/  IMAD.IADD R107, R107, 0x1, R21 ;  /* 0x000000016b6b7824 */ /* 0x000fe200078e0215 */
[----:B------:R-:W-:Y:S02]  /*2180*/  IADD3 R104, P1, R104, R20, RZ ;  /* 0x0000001468687210 */ /* 0x000fe40007f3e0ff */
[----:B------:R-:W-:-:S03]  /*2190*/  FFMA R12, R25, R19, R12 ;  /* 0x00000013190c7223 */ /* 0x000fc6000000000c */
[----:B------:R-:W-:Y:S01]  /*21a0*/  IMAD.X R13, R107, 0x1, R13, P1 ;  /* 0x000000016b0d7824 */ /* 0x000fe200008e060d */
[C---:B------:R-:W-:Y:S02]  /*21b0*/  LEA R14, P1, R104.reuse, R110, 0x1 ;  /* 0x0000006e680e7211 */ /* 0x040fe400078208ff */
[----:B------:R-:W-:Y:S02]  /*21c0*/  F2FP.F16.F32.PACK_AB R12, RZ, R12 ;  /* 0x0000000cff0c723e */ /* 0x000fe400000000ff */
[----:B------:R-:W-:Y:S02]  /*21d0*/  LEA.HI.X R15, R104, R111, R13, 0x1, P1 ;  /* 0x0000006f680f7211 */ /* 0x000fe400008f0c0d */
[----:B------:R-:W-:-:S05]  /*21e0*/  PRMT R21, R12, 0x7610, R21 ;  /* 0x000076100c157816 */ /* 0x000fca0000000015 */
[----:B------:R0:W-:Y:S04]  /*21f0*/  @P3 STG.E.U16 desc[UR38][R10.64+0x2], R21 ;  /* 0x000002150a003986 */ /* 0x0001e8000c101526 */
[----:B------:R-:W2:Y:S01]  /*2200*/  @P2 LDG.E.LTC128B.U16 R24, desc[UR38][R14.64] ;  /* 0x000000260e182981 */ /* 0x000ea2000c1e1520 */
[----:B------:R-:W-:Y:S01]  /*2210*/  IADD3 R20, P1, R8, R20, RZ ;  /* 0x0000001408147210 */ /* 0x000fe20007f3e0ff */
[----:B------:R-:W-:Y:S01]  /*2220*/  BSSY B1, `(.L_x_32) ;  /* 0x0000011000017945 */ /* 0x000fe20003800000 */
[C---:B------:R-:W-:Y:S02]  /*2230*/  SHF.L.U64.HI R13, R92.reuse, 0x1, R91 ;  /* 0x000000015c0d7819 */ /* 0x040fe4000001025b */
[----:B------:R-:W-:Y:S01]  /*2240*/  ISETP.GT.AND P0, PT, R3, 0x8, P0 ;  /* 0x000000080300780c */ /* 0x000fe20000704270 */
[----:B0-----:R-:W-:Y:S01]  /*2250*/  IMAD.X R21, R9, 0x1, R107, P1 ;  /* 0x0000000109157824 */ /* 0x001fe200008e066b */
[----:B------:R-:W-:Y:S01]  /*2260*/  LEA R12, P1, R92, R10, 0x1 ;  /* 0x0000000a5c0c7211 */ /* 0x000fe200078208ff */
[----:B------:R-:W-:-:S04]  /*2270*/  IMAD.WIDE.U32 R20, R99, R106, R20 ;  /* 0x0000006a63147225 */ /* 0x000fc800078e0014 */
[----:B------:R-:W-:Y:S01]  /*2280*/  IMAD.X R13, R13, 0x1, R11, P1 ;  /* 0x000000010d0d7824 */ /* 0x000fe200008e060b */
[----:B------:R-:W-:Y:S01]  /*2290*/  LEA R8, P3, R20, R110, 0x1 ;  /* 0x0000006e14087211 */ /* 0x000fe200078608ff */
[----:B------:R-:W-:-:S05]  /*22a0*/  IMAD.IADD R9, R103, 0x1, R21 ;  /* 0x0000000167097824 */ /* 0x000fca00078e0215 */
[----:B------:R-:W-:Y:S01]  /*22b0*/  LEA.HI.X R9, R20, R111, R9, 0x1, P3 ;  /* 0x0000006f14097211 */ /* 0x000fe200018f0c09 */
[----:B--2---:R-:W-:-:S05]  /*22c0*/  HADD2.F32 R5, -RZ, R24.H0_H0 ;  /* 0x20000018ff057230 */ /* 0x004fca0000004100 */
[----:B------:R-:W-:-:S04]  /*22d0*/  FMUL R5, R5, R88 ;  /* 0x0000005805057220 */ /* 0x000fc80000400000 */
[----:B------:R-:W-:-:S05]  /*22e0*/  FFMA R5, R26, R19, R5 ;  /* 0x000000131a057223 */ /* 0x000fca0000000005 */
[----:B------:R-:W-:-:S05]  /*22f0*/  F2FP.F16.F32.PACK_AB R5, RZ, R5 ;  /* 0x00000005ff05723e */ /* 0x000fca00000000ff */
[----:B------:R0:W-:Y:S01]  /*2300*/  @P2 STG.E.U16 desc[UR38][R12.64], R5 ;  /* 0x000000050c002986 */ /* 0x0001e2000c101526 */
[----:B------:R-:W-:Y:S05]  /*2310*/  @!P0 BRA `(.L_x_33) ;  /* 0x0000000000048947 */ /* 0x000fea0003800000 */
[----:B------:R2:W5:Y:S02]  /*2320*/  LDG.E.LTC128B.U16 R24, desc[UR38][R8.64+0x2] ;  /* 0x0000022608187981 */ /* 0x000564000c1e1520 */
.L_x_33:
[----:B------:R-:W-:Y:S05]  /*2330*/  BSYNC B1 ;  /* 0x0000000000017941 */ /* 0x000fea0003800000 */
.L_x_32:
[----:B0----5:R-:W-:Y:S01]  /*2340*/  HADD2.F32 R5, -RZ, R24.H0_H0 ;  /* 0x20000018ff057230 */ /* 0x021fe20000004100 */
[----:B------:R-:W-:Y:S01]  /*2350*/  ISETP.GT.AND P1, PT, R4, 0x8, PT ;  /* 0x000000080400780c */ /* 0x000fe20003f24270 */
[----:B------:R-:W-:Y:S03]  /*2360*/  BSSY B1, `(.L_x_34) ;  /* 0x0000008000017945 */ /* 0x000fe60003800000 */
[----:B------:R-:W-:Y:S01]  /*2370*/  FMUL R14, R5, R88 ;  /* 0x00000058050e7220 */ /* 0x000fe20000400000 */
[----:B------:R-:W-:-:S03]  /*2380*/  ISETP.GT.AND P2, PT, R3, RZ, P1 ;  /* 0x000000ff0300720c */ /* 0x000fc60000f44270 */
[----:B------:R-:W-:-:S05]  /*2390*/  FFMA R14, R27, R19, R14 ;  /* 0x000000131b0e7223 */ /* 0x000fca000000000e */
[----:B------:R-:W-:-:S05]  /*23a0*/  F2FP.F16.F32.PACK_AB R14, RZ, R14 ;  /* 0x0000000eff0e723e */ /* 0x000fca00000000ff */
[----:B------:R0:W-:Y:S01]  /*23b0*/  @P0 STG.E.U16 desc[UR38][R12.64+0x2], R14 ;  /* 0x0000020e0c000986 */ /* 0x0001e2000c101526 */
[----:B------:R-:W-:Y:S05]  /*23c0*/  @!P2 BRA `(.L_x_35) ;  /* 0x000000000004a947 */ /* 0x000fea0003800000 */
[----:B------:R3:W5:Y:S02]  /*23d0*/  LDG.E.LTC128B.U16 R24, desc[UR38][R6.64+0x10] ;  /* 0x0000102606187981 */ /* 0x000764000c1e1520 */
.L_x_35:
[----:B------:R-:W-:Y:S05]  /*23e0*/  BSYNC B1 ;  /* 0x0000000000017941 */ /* 0x000fea0003800000 */
.L_x_34:
[----:B-----5:R-:W-:Y:S01]  /*23f0*/  HADD2.F32 R5, -RZ, R24.H0_H0 ;  /* 0x20000018ff057230 */ /* 0x020fe20000004100 */
        /* <DEDUP_REMOVED lines=9> */
.L_x_37:
[----:B------:R-:W-:Y:S05]  /*2490*/  BSYNC B1 ;  /* 0x0000000000017941 */ /* 0x000fea0003800000 */
.L_x_36:
[----:B----45:R-:W-:Y:S01]  /*24a0*/  HADD2.F32 R5, -RZ, R24.H0_H0 ;  /* 0x20000018ff057230 */ /* 0x030fe20000004100 */
[----:B------:R-:W-:Y:S01]  /*24b0*/  ISETP.GT.AND P1, PT, R3, 0x8, P1 ;  /* 0x000000080300780c */ /* 0x000fe20000f24270 */
[----:B------:R-:W-:Y:S03]  /*24c0*/  BSSY B1, `(.L_x_38) ;  /* 0x0000007000017945 */ /* 0x000fe60003800000 */
[----:B0-----:R-:W-:-:S04]  /*24d0*/  FMUL R14, R5, R88 ;  /* 0x00000058050e7220 */ /* 0x001fc80000400000 */
[----:B------:R-:W-:-:S05]  /*24e0*/  FFMA R14, R29, R19, R14 ;  /* 0x000000131d0e7223 */ /* 0x000fca000000000e */
[----:B------:R-:W-:-:S05]  /*24f0*/  F2FP.F16.F32.PACK_AB R14, RZ, R14 ;  /* 0x0000000eff0e723e */ /* 0x000fca00000000ff */
[----:B------:R0:W-:Y:S01]  /*2500*/  @P3 STG.E.U16 desc[UR38][R10.64+0x12], R14 ;  /* 0x0000120e0a003986 */ /* 0x0001e2000c101526 */
[----:B------:R-:W-:Y:S05]  /*2510*/  @!P1 BRA `(.L_x_39) ;  /* 0x0000000000049947 */ /* 0x000fea0003800000 */
[----:B------:R4:W5:Y:S02]  /*2520*/  LDG.E.LTC128B.U16 R24, desc[UR38][R8.64+0x10] ;  /* 0x0000102608187981 */ /* 0x000964000c1e1520 */
.L_x_39:
[----:B------:R-:W-:Y:S05]  /*2530*/  BSYNC B1 ;  /* 0x0000000000017941 */ /* 0x000fea0003800000 */
.L_x_38:
[----:B-----5:R-:W-:Y:S01]  /*2540*/  HADD2.F32 R5, -RZ, R24.H0_H0 ;  /* 0x20000018ff057230 */ /* 0x020fe20000004100 */
[----:B------:R-:W-:Y:S01]  /*2550*/  ISETP.GT.AND P0, PT, R3, 0x8, P0 ;  /* 0x000000080300780c */ /* 0x000fe20000704270 */
[----:B------:R-:W-:Y:S03]  /*2560*/  BSSY B1, `(.L_x_40) ;  /* 0x0000007000017945 */ /* 0x000fe60003800000 */
[----:B------:R-:W-:-:S04]  /*2570*/  FMUL R5, R5, R88 ;  /* 0x0000005805057220 */ /* 0x000fc80000400000 */
[----:B------:R-:W-:-:S05]  /*2580*/  FFMA R5, R30, R19, R5 ;  /* 0x000000131e057223 */ /* 0x000fca0000000005 */
[----:B------:R-:W-:-:S05]  /*2590*/  F2FP.F16.F32.PACK_AB R5, RZ, R5 ;  /* 0x00000005ff05723e */ /* 0x000fca00000000ff */
[----:B------:R0:W-:Y:S01]  /*25a0*/  @P1 STG.E.U16 desc[UR38][R12.64+0x10], R5 ;  /* 0x000010050c001986 */ /* 0x0001e2000c101526 */
[----:B------:R-:W-:Y:S05]  /*25b0*/  @!P0 BRA `(.L_x_41) ;  /* 0x0000000000048947 */ /* 0x000fea0003800000 */
[----:B------:R0:W5:Y:S02]  /*25c0*/  LDG.E.LTC128B.U16 R24, desc[UR38][R8.64+0x12] ;  /* 0x0000122608187981 */ /* 0x000164000c1e1520 */
.L_x_41:
[----:B------:R-:W-:Y:S05]  /*25d0*/  BSYNC B1 ;  /* 0x0000000000017941 */ /* 0x000fea0003800000 */
.L_x_40:
        /* <DEDUP_REMOVED lines=10> */
.L_x_43:
[----:B------:R-:W-:Y:S05]  /*2680*/  BSYNC B1 ;  /* 0x0000000000017941 */ /* 0x000fea0003800000 */
.L_x_42:
        /* <DEDUP_REMOVED lines=10> */
.L_x_45:
[----:B------:R-:W-:Y:S05]  /*2730*/  BSYNC B1 ;  /* 0x0000000000017941 */ /* 0x000fea0003800000 */
.L_x_44:
[----:B0----5:R-:W-:Y:S01]  /*2740*/  HADD2.F32 R5, -RZ, R24.H0_H0 ;  /* 0x20000018ff057230 */ /* 0x021fe20000004100 */
        /* <DEDUP_REMOVED lines=8> */
.L_x_47:
[----:B------:R-:W-:Y:S05]  /*27d0*/  BSYNC B1 ;  /* 0x0000000000017941 */ /* 0x000fea0003800000 */
.L_x_46:
        /* <DEDUP_REMOVED lines=9> */
.L_x_49:
[----:B------:R-:W-:Y:S05]  /*2870*/  BSYNC B1 ;  /* 0x0000000000017941 */ /* 0x000fea0003800000 */
.L_x_48:
        /* <DEDUP_REMOVED lines=10> */
.L_x_51:
[----:B------:R-:W-:Y:S05]  /*2920*/  BSYNC B1 ;  /* 0x0000000000017941 */ /* 0x000fea0003800000 */
.L_x_50:
        /* <DEDUP_REMOVED lines=10> */
.L_x_53:
[----:B------:R-:W-:Y:S05]  /*29d0*/  BSYNC B1 ;  /* 0x0000000000017941 */ /* 0x000fea0003800000 */
.L_x_52:
        /* <DEDUP_REMOVED lines=9> */
.L_x_55:
[----:B------:R-:W-:Y:S05]  /*2a70*/  BSYNC B1 ;  /* 0x0000000000017941 */ /* 0x000fea0003800000 */
.L_x_54:
        /* <DEDUP_REMOVED lines=9> */
.L_x_57:
[----:B------:R-:W-:Y:S05]  /*2b10*/  BSYNC B1 ;  /* 0x0000000000017941 */ /* 0x000fea0003800000 */
.L_x_56:
        /* <DEDUP_REMOVED lines=10> */
.L_x_59:
[----:B------:R-:W-:Y:S05]  /*2bc0*/  BSYNC B1 ;  /* 0x0000000000017941 */ /* 0x000fea0003800000 */
.L_x_58:
        /* <DEDUP_REMOVED lines=10> */
.L_x_61:
[----:B------:R-:W-:Y:S05]  /*2c70*/  BSYNC B1 ;  /* 0x0000000000017941 */ /* 0x000fea0003800000 */
.L_x_60:
        /* <DEDUP_REMOVED lines=9> */
.L_x_63:
[----:B------:R-:W-:Y:S05]  /*2d10*/  BSYNC B1 ;  /* 0x0000000000017941 */ /* 0x000fea0003800000 */
.L_x_62:
        /* <DEDUP_REMOVED lines=9> */
.L_x_65:
[----:B------:R-:W-:Y:S05]  /*2db0*/  BSYNC B1 ;  /* 0x0000000000017941 */ /* 0x000fea0003800000 */
.L_x_64:
        /* <DEDUP_REMOVED lines=10> */
.L_x_67:
[----:B------:R-:W-:Y:S05]  /*2e60*/  BSYNC B1 ;  /* 0x0000000000017941 */ /* 0x000fea0003800000 */
.L_x_66:
        /* <DEDUP_REMOVED lines=10> */
.L_x_69:
[----:B------:R-:W-:Y:S05]  /*2f10*/  BSYNC B1 ;  /* 0x0000000000017941 */ /* 0x000fea0003800000 */
.L_x_68:
        /* <DEDUP_REMOVED lines=9> */
.L_x_71:
[----:B------:R-:W-:Y:S05]  /*2fb0*/  BSYNC B1 ;  /* 0x0000000000017941 */ /* 0x000fea0003800000 */
.L_x_70:
        /* <DEDUP_REMOVED lines=9> */
.L_x_73:
[----:B------:R-:W-:Y:S05]  /*3050*/  BSYNC B1 ;  /* 0x0000000000017941 */ /* 0x000fea0003800000 */
.L_x_72:
        /* <DEDUP_REMOVED lines=10> */
.L_x_75:
[----:B------:R-:W-:Y:S05]  /*3100*/  BSYNC B1 ;  /* 0x0000000000017941 */ /* 0x000fea0003800000 */
.L_x_74:
        /* <DEDUP_REMOVED lines=10> */
.L_x_77:
[----:B------:R-:W-:Y:S05]  /*31b0*/  BSYNC B1 ;  /* 0x0000000000017941 */ /* 0x000fea0003800000 */
.L_x_76:
        /* <DEDUP_REMOVED lines=9> */
.L_x_79:
[----:B------:R-:W-:Y:S05]  /*3250*/  BSYNC B1 ;  /* 0x0000000000017941 */ /* 0x000fea0003800000 */
.L_x_78:
        /* <DEDUP_REMOVED lines=9> */
.L_x_81:
[----:B------:R-:W-:Y:S05]  /*32f0*/  BSYNC B1 ;  /* 0x0000000000017941 */ /* 0x000fea0003800000 */
.L_x_80:
        /* <DEDUP_REMOVED lines=10> */
.L_x_83:
[----:B------:R-:W-:Y:S05]  /*33a0*/  BSYNC B1 ;  /* 0x0000000000017941 */ /* 0x000fea0003800000 */
.L_x_82:
        /* <DEDUP_REMOVED lines=10> */
.L_x_85:
[----:B------:R-:W-:Y:S05]  /*3450*/  BSYNC B1 ;  /* 0x0000000000017941 */ /* 0x000fea0003800000 */
.L_x_84:
        /* <DEDUP_REMOVED lines=9> */
.L_x_87:
[----:B------:R-:W-:Y:S05]  /*34f0*/  BSYNC B1 ;  /* 0x0000000000017941 */ /* 0x000fea0003800000 */
.L_x_86:
        /* <DEDUP_REMOVED lines=9> */
.L_x_89:
[----:B------:R-:W-:Y:S05]  /*3590*/  BSYNC B1 ;  /* 0x0000000000017941 */ /* 0x000fea0003800000 */
.L_x_88:
        /* <DEDUP_REMOVED lines=10> */
.L_x_91:
[----:B------:R-:W-:Y:S05]  /*3640*/  BSYNC B1 ;  /* 0x0000000000017941 */ /* 0x000fea0003800000 */
.L_x_90:
        /* <DEDUP_REMOVED lines=10> */
.L_x_93:
[----:B------:R-:W-:Y:S05]  /*36f0*/  BSYNC B1 ;  /* 0x0000000000017941 */ /* 0x000fea0003800000 */
.L_x_92:
        /* <DEDUP_REMOVED lines=9> */
.L_x_95:
[----:B------:R-:W-:Y:S05]  /*3790*/  BSYNC B1 ;  /* 0x0000000000017941 */ /* 0x000fea0003800000 */
.L_x_94:
        /* <DEDUP_REMOVED lines=9> */
.L_x_97:
[----:B------:R-:W-:Y:S05]  /*3830*/  BSYNC B1 ;  /* 0x0000000000017941 */ /* 0x000fea0003800000 */
.L_x_96:
        /* <DEDUP_REMOVED lines=10> */
.L_x_99:
[----:B------:R-:W-:Y:S05]  /*38e0*/  BSYNC B1 ;  /* 0x0000000000017941 */ /* 0x000fea0003800000 */
.L_x_98:
        /* <DEDUP_REMOVED lines=10> */
.L_x_101:
[----:B------:R-:W-:Y:S05]  /*3990*/  BSYNC B1 ;  /* 0x0000000000017941 */ /* 0x000fea0003800000 */
.L_x_100:
        /* <DEDUP_REMOVED lines=9> */
.L_x_103:
[----:B------:R-:W-:Y:S05]  /*3a30*/  BSYNC B1 ;  /* 0x0000000000017941 */ /* 0x000fea0003800000 */
.L_x_102:
        /* <DEDUP_REMOVED lines=9> */
.L_x_105:
[----:B------:R-:W-:Y:S05]  /*3ad0*/  BSYNC B1 ;  /* 0x0000000000017941 */ /* 0x000fea0003800000 */
.L_x_104:
        /* <DEDUP_REMOVED lines=10> */
.L_x_107:
[----:B------:R-:W-:Y:S05]  /*3b80*/  BSYNC B1 ;  /* 0x0000000000017941 */ /* 0x000fea0003800000 */
.L_x_106:
        /* <DEDUP_REMOVED lines=10> */
.L_x_109:
[----:B------:R-:W-:Y:S05]  /*3c30*/  BSYNC B1 ;  /* 0x0000000000017941 */ /* 0x000fea0003800000 */
.L_x_108:
        /* <DEDUP_REMOVED lines=9> */
.L_x_111:
[----:B------:R-:W-:Y:S05]  /*3cd0*/  BSYNC B1 ;  /* 0x0000000000017941 */ /* 0x000fea0003800000 */
.L_x_110:
        /* <DEDUP_REMOVED lines=9> */
.L_x_113:
[----:B------:R-:W-:Y:S05]  /*3d70*/  BSYNC B1 ;  /* 0x0000000000017941 */ /* 0x000fea0003800000 */
.L_x_112:
        /* <DEDUP_REMOVED lines=10> */
.L_x_115:
[----:B------:R-:W-:Y:S05]  /*3e20*/  BSYNC B1 ;  /* 0x0000000000017941 */ /* 0x000fea0003800000 */
.L_x_114:
        /* <DEDUP_REMOVED lines=10> */
.L_x_117:
[----:B------:R-:W-:Y:S05]  /*3ed0*/  BSYNC B1 ;  /* 0x0000000000017941 */ /* 0x000fea0003800000 */
.L_x_116:
        /* <DEDUP_REMOVED lines=9> */
.L_x_119:
[----:B------:R-:W-:Y:S05]  /*3f70*/  BSYNC B1 ;  /* 0x0000000000017941 */ /* 0x000fea0003800000 */
.L_x_118:
        /* <DEDUP_REMOVED lines=9> */
.L_x_121:
[----:B------:R-:W-:Y:S05]  /*4010*/  BSYNC B1 ;  /* 0x0000000000017941 */ /* 0x000fea0003800000 */
.L_x_120:
        /* <DEDUP_REMOVED lines=10> */
.L_x_123:
[----:B------:R-:W-:Y:S05]  /*40c0*/  BSYNC B1 ;  /* 0x0000000000017941 */ /* 0x000fea0003800000 */
.L_x_122:
        /* <DEDUP_REMOVED lines=10> */
.L_x_125:
[----:B------:R-:W-:Y:S05]  /*4170*/  BSYNC B1 ;  /* 0x0000000000017941 */ /* 0x000fea0003800000 */
.L_x_124:
        /* <DEDUP_REMOVED lines=9> */
.L_x_127:
[----:B------:R-:W-:Y:S05]  /*4210*/  BSYNC B1 ;  /* 0x0000000000017941 */ /* 0x000fea0003800000 */
.L_x_126:
        /* <DEDUP_REMOVED lines=9> */
.L_x_129:
[----:B------:R-:W-:Y:S05]  /*42b0*/  BSYNC B1 ;  /* 0x0000000000017941 */ /* 0x000fea0003800000 */
.L_x_128:
        /* <DEDUP_REMOVED lines=10> */
.L_x_131:
[----:B------:R-:W-:Y:S05]  /*4360*/  BSYNC B1 ;  /* 0x0000000000017941 */ /* 0x000fea0003800000 */
.L_x_130:
        /* <DEDUP_REMOVED lines=10> */
.L_x_133:
[----:B------:R-:W-:Y:S05]  /*4410*/  BSYNC B1 ;  /* 0x0000000000017941 */ /* 0x000fea0003800000 */
.L_x_132:
        /* <DEDUP_REMOVED lines=9> */
.L_x_135:
[----:B------:R-:W-:Y:S05]  /*44b0*/  BSYNC B1 ;  /* 0x0000000000017941 */ /* 0x000fea0003800000 */
.L_x_134:
        /* <DEDUP_REMOVED lines=9> */
.L_x_137:
[----:B------:R-:W-:Y:S05]  /*4550*/  BSYNC B1 ;  /* 0x0000000000017941 */ /* 0x000fea0003800000 */
.L_x_136:
        /* <DEDUP_REMOVED lines=10> */
.L_x_139:
[----:B------:R-:W-:Y:S05]  /*4600*/  BSYNC B1 ;  /* 0x0000000000017941 */ /* 0x000fea0003800000 */
.L_x_138:
        /* <DEDUP_REMOVED lines=10> */
.L_x_141:
[----:B------:R-:W-:Y:S05]  /*46b0*/  BSYNC B1 ;  /* 0x0000000000017941 */ /* 0x000fea0003800000 */
.L_x_140:
        /* <DEDUP_REMOVED lines=9> */
.L_x_143:
[----:B------:R-:W-:Y:S05]  /*4750*/  BSYNC B1 ;  /* 0x0000000000017941 */ /* 0x000fea0003800000 */
.L_x_142:
        /* <DEDUP_REMOVED lines=9> */
.L_x_145:
[----:B------:R-:W-:Y:S05]  /*47f0*/  BSYNC B1 ;  /* 0x0000000000017941 */ /* 0x000fea0003800000 */
.L_x_144:
        /* <DEDUP_REMOVED lines=10> */
.L_x_147:
[----:B------:R-:W-:Y:S05]  /*48a0*/  BSYNC B1 ;  /* 0x0000000000017941 */ /* 0x000fea0003800000 */
.L_x_146:
[----:B-----5:R-:W-:Y:S01]  /*48b0*/  HADD2.F32 R5, -RZ, R24.H0_H0 ;  /* 0x20000018ff057230 */ /* 0x020fe20000004100 */
[----:B------:R-:W-:Y:S01]  /*48c0*/  ISETP.GT.AND P0, PT, R4, 0x79, PT ;  /* 0x000000790400780c */ /* 0x000fe20003f04270 */
[----:B------:R-:W-:Y:S01]  /*48d0*/  @P2 IMAD.MOV.U32 R4, RZ, RZ, R10 ;  /* 0x000000ffff042224 */ /* 0x000fe200078e000a */
[----:B------:R-:W-:Y:S02]  /*48e0*/  BSSY B1, `(.L_x_148) ;  /* 0x000000a000017945 */ /* 0x000fe40003800000 */
[----:B------:R-:W-:Y:S01]  /*48f0*/  FMUL R5, R5, R88 ;  /* 0x0000005805057220 */ /* 0x000fe20000400000 */
[----:B------:R-:W-:-:S03]  /*4900*/  ISETP.GT.AND P3, PT, R3, RZ, P0 ;  /* 0x000000ff0300720c */ /* 0x000fc60000764270 */
[----:B------:R-:W-:-:S05]  /*4910*/  FFMA R5, R84, R19, R5 ;  /* 0x0000001354057223 */ /* 0x000fca0000000005 */
[----:B------:R-:W-:-:S04]  /*4920*/  F2FP.F16.F32.PACK_AB R5, RZ, R5 ;  /* 0x00000005ff05723e */ /* 0x000fc800000000ff */
[----:B0-----:R-:W-:Y:S01]  /*4930*/  PRMT R14, R5, 0x7610, R14 ;  /* 0x00007610050e7816 */ /* 0x001fe2000000000e */
[----:B------:R-:W-:-:S05]  /*4940*/  @P2 IMAD.MOV.U32 R5, RZ, RZ, R11 ;  /* 0x000000ffff052224 */ /* 0x000fca00078e000b */
[----:B------:R0:W-:Y:S01]  /*4950*/  @P2 STG.E.U16 desc[UR38][R4.64+0xf0], R14 ;  /* 0x0000f00e04002986 */ /* 0x0001e2000c101526 */
[----:B------:R-:W-:Y:S05]  /*4960*/  @!P3 BRA `(.L_x_149) ;  /* 0x000000000004b947 */ /* 0x000fea0003800000 */
[----:B------:R0:W5:Y:S02]  /*4970*/  LDG.E.LTC128B.U16 R24, desc[UR38][R6.64+0xf2] ;  /* 0x0000f22606187981 */ /* 0x000164000c1e1520 */
.L_x_149:
[----:B------:R-:W-:Y:S05]  /*4980*/  BSYNC B1 ;  /* 0x0000000000017941 */ /* 0x000fea0003800000 */
.L_x_148:
        /* <DEDUP_REMOVED lines=9> */
.L_x_151:
[----:B------:R-:W-:Y:S05]  /*4a20*/  BSYNC B1 ;  /* 0x0000000000017941 */ /* 0x000fea0003800000 */
.L_x_150:
[----:B-----5:R-:W-:Y:S01]  /*4a30*/  HADD2.F32 R5, -RZ, R24.H0_H0 ;  /* 0x20000018ff057230 */ /* 0x020fe20000004100 */
[----:B------:R-:W-:Y:S01]  /*4a40*/  ISETP.GT.AND P0, PT, R3, 0x8, P0 ;  /* 0x000000080300780c */ /* 0x000fe20000704270 */
[----:B0-----:R-:W-:Y:S01]  /*4a50*/  @P1 IMAD.MOV.U32 R4, RZ, RZ, R12 ;  /* 0x000000ffff041224 */ /* 0x001fe200078e000c */
[----:B------:R-:W-:Y:S02]  /*4a60*/  BSSY B1, `(.L_x_152) ;  /* 0x0000009000017945 */ /* 0x000fe40003800000 */
[----:B------:R-:W-:-:S04]  /*4a70*/  FMUL R5, R5, R88 ;  /* 0x0000005805057220 */ /* 0x000fc80000400000 */
[----:B------:R-:W-:-:S05]  /*4a80*/  FFMA R5, R86, R19, R5 ;  /* 0x0000001356057223 */ /* 0x000fca0000000005 */
[----:B------:R-:W-:-:S04]  /*4a90*/  F2FP.F16.F32.PACK_AB R5, RZ, R5 ;  /* 0x00000005ff05723e */ /* 0x000fc800000000ff */
[----:B-1-3--:R-:W-:Y:S01]  /*4aa0*/  PRMT R6, R5, 0x7610, R6 ;  /* 0x0000761005067816 */ /* 0x00afe20000000006 */
[----:B------:R-:W-:-:S05]  /*4ab0*/  @P1 IMAD.MOV.U32 R5, RZ, RZ, R13 ;  /* 0x000000ffff051224 */ /* 0x000fca00078e000d */
[----:B------:R0:W-:Y:S01]  /*4ac0*/  @P1 STG.E.U16 desc[UR38][R4.64+0xf0], R6 ;  /* 0x0000f00604001986 */ /* 0x0001e2000c101526 */
[----:B------:R-:W-:Y:S05]  /*4ad0*/  @!P0 BRA `(.L_x_153) ;  /* 0x0000000000048947 */ /* 0x000fea0003800000 */
[----:B------:R1:W5:Y:S02]  /*4ae0*/  LDG.E.LTC128B.U16 R24, desc[UR38][R8.64+0xf2] ;  /* 0x0000f22608187981 */ /* 0x000364000c1e1520 */
.L_x_153:
[----:B------:R-:W-:Y:S05]  /*4af0*/  BSYNC B1 ;  /* 0x0000000000017941 */ /* 0x000fea0003800000 */
.L_x_152:
[----:B------:R-:W-:Y:S05]  /*4b00*/  @!P0 BRA `(.L_x_154) ;  /* 0x0000001000e88947 */ /* 0x000fea0003800000 */
[----:B-----5:R-:W-:-:S05]  /*4b10*/  HADD2.F32 R3, -RZ, R24.H0_H0 ;  /* 0x20000018ff037230 */ /* 0x020fca0000004100 */
[----:B0-----:R-:W-:-:S04]  /*4b20*/  FMUL R4, R3, R88 ;  /* 0x0000005803047220 */ /* 0x001fc80000400000 */
[----:B------:R-:W-:-:S05]  /*4b30*/  FFMA R4, R87, R19, R4 ;  /* 0x0000001357047223 */ /* 0x000fca0000000004 */
[----:B------:R-:W-:-:S05]  /*4b40*/  F2FP.F16.F32.PACK_AB R4, RZ, R4 ;  /* 0x00000004ff04723e */ /* 0x000fca00000000ff */
[----:B------:R3:W-:Y:S01]  /*4b50*/  STG.E.U16 desc[UR38][R12.64+0xf2], R4 ;  /* 0x0000f2040c007986 */ /* 0x0007e2000c101526 */
[----:B------:R-:W-:Y:S05]  /*4b60*/  BRA `(.L_x_154) ;  /* 0x0000001000d07947 */ /* 0x000fea0003800000 */
.L_x_29:
[----:B------:R-:W-:Y:S01]  /*4b70*/  ISETP.GT.AND P3, PT, R4, 0x1, PT ;  /* 0x000000010400780c */ /* 0x000fe20003f64270 */
[----:B------:R-:W-:Y:S01]  /*4b80*/  ULDC.64 UR4, c[0x0][0x5c0] ;  /* 0x0001700000047ab9 */ /* 0x000fe20000000a00 */
[-C--:B------:R-:W-:Y:S01]  /*4b90*/  FMUL R24, R24, R19.reuse ;  /* 0x0000001318187220 */ /* 0x080fe20000400000 */
[----:B------:R-:W-:Y:S01]  /*4ba0*/  LEA R6, P4, R102, UR4, 0x1 ;  /* 0x0000000466067c11 */ /* 0x000fe2000f8808ff */
[-C--:B------:R-:W-:Y:S01]  /*4bb0*/  FMUL R25, R25, R19.reuse ;  /* 0x0000001319197220 */ /* 0x080fe20000400000 */
[----:B------:R-:W-:Y:S01]  /*4bc0*/  ISETP.GT.AND P0, PT, R3, RZ, P3 ;  /* 0x000000ff0300720c */ /* 0x000fe20001f04270 */
[-C--:B------:R-:W-:Y:S01]  /*4bd0*/  FMUL R26, R26, R19.reuse ;  /* 0x000000131a1a7220 */ /* 0x080fe20000400000 */
[----:B------:R-:W-:Y:S01]  /*4be0*/  F2FP.F16.F32.PACK_AB R24, RZ, R24 ;  /* 0x00000018ff18723e */ /* 0x000fe200000000ff */
[-C--:B------:R-:W-:Y:S01]  /*4bf0*/  FMUL R27, R27, R19.reuse ;  /* 0x000000131b1b7220 */ /* 0x080fe20000400000 */
[----:B------:R-:W-:Y:S01]  /*4c00*/  LEA.HI.X R7, R102, UR5, R113, 0x1, P4 ;  /* 0x0000000566077c11 */ /* 0x000fe2000a0f0c71 */
[----:B------:R-:W-:Y:S01]  /*4c10*/  FMUL R28, R28, R19 ;  /* 0x000000131c1c7220 */ /* 0x000fe20000400000 */
[----:B------:R-:W-:Y:S01]  /*4c20*/  F2FP.F16.F32.PACK_AB R25, RZ, R25 ;  /* 0x00000019ff19723e */ /* 0x000fe200000000ff */
[-C--:B------:R-:W-:Y:S01]  /*4c30*/  FMUL R29, R29, R19.reuse ;  /* 0x000000131d1d7220 */ /* 0x080fe20000400000 */
[----:B------:R-:W-:Y:S01]  /*4c40*/  ISETP.GT.AND P2, PT, R3, 0x8, P2 ;  /* 0x000000080300780c */ /* 0x000fe20001744270 */
[----:B------:R-:W-:Y:S01]  /*4c50*/  @P1 STG.E.U16 desc[UR38][R6.64], R24 ;  /* 0x0000001806001986 */ /* 0x000fe2000c101526 */
[----:B------:R-:W-:Y:S01]  /*4c60*/  ISETP.GT.AND P1, PT, R4, 0x8, PT ;  /* 0x000000080400780c */ /* 0x000fe20003f24270 */
[-C--:B------:R-:W-:Y:S01]  /*4c70*/  FMUL R30, R30, R19.reuse ;  /* 0x000000131e1e7220 */ /* 0x080fe20000400000 */
[C---:B------:R-:W-:Y:S01]  /*4c80*/  SHF.L.U64.HI R5, R92.reuse, 0x1, R91 ;  /* 0x000000015c057819 */ /* 0x040fe2000001025b */
[----:B------:R-:W-:Y:S01]  /*4c90*/  @P0 STG.E.U16 desc[UR38][R6.64+0x2], R25 ;  /* 0x0000021906000986 */ /* 0x000fe2000c101526 */
[----:B------:R-:W-:Y:S01]  /*4ca0*/  LEA R8, P5, R92, R6, 0x1 ;  /* 0x000000065c087211 */ /* 0x000fe200078a08ff */
[-C--:B------:R-:W-:Y:S01]  /*4cb0*/  FMUL R31, R31, R19.reuse ;  /* 0x000000131f1f7220 */ /* 0x080fe20000400000 */
[----:B------:R-:W-:Y:S01]  /*4cc0*/  ISETP.GT.AND P3, PT, R3, 0x8, P3 ;  /* 0x000000080300780c */ /* 0x000fe20001f64270 */
[-C--:B------:R-:W-:Y:S01]  /*4cd0*/  FMUL R32, R32, R19.reuse ;  /* 0x0000001320207220 */ /* 0x080fe20000400000 */
[----:B------:R-:W-:Y:S01]  /*4ce0*/  ISETP.GT.AND P0, PT, R4, 0x9, PT ;  /* 0x000000090400780c */ /* 0x000fe20003f04270 */
[----:B------:R-:W-:Y:S01]  /*4cf0*/  IMAD.X R9, R5, 0x1, R7, P5 ;  /* 0x0000000105097824 */ /* 0x000fe200028e0607 */
[----:B------:R-:W-:Y:S01]  /*4d00*/  ISETP.GT.AND P4, PT, R3, RZ, P1 ;  /* 0x000000ff0300720c */ /* 0x000fe20000f84270 */
[-C--:B------:R-:W-:Y:S01]  /*4d10*/  FMUL R33, R33, R19.reuse ;  /* 0x0000001321217220 */ /* 0x080fe20000400000 */
[----:B------:R-:W-:Y:S01]  /*4d20*/  F2FP.F16.F32.PACK_AB R26, RZ, R26 ;  /* 0x0000001aff1a723e */ /* 0x000fe200000000ff */
[-C--:B------:R-:W-:Y:S01]  /*4d30*/  FMUL R34, R34, R19.reuse ;  /* 0x0000001322227220 */ /* 0x080fe20000400000 */
[----:B------:R-:W-:Y:S01]  /*4d40*/  ISETP.GT.AND P5, PT, R3, RZ, P0 ;  /* 0x000000ff0300720c */ /* 0x000fe200007a4270 */
[----:B------:R-:W-:Y:S01]  /*4d50*/  FMUL R35, R35, R19 ;  /* 0x0000001323237220 */ /* 0x000fe20000400000 */
[----:B------:R-:W-:Y:S01]  /*4d60*/  F2FP.F16.F32.PACK_AB R27, RZ, R27 ;  /* 0x0000001bff1b723e */ /* 0x000fe200000000ff */
[----:B------:R-:W-:Y:S01]  /*4d70*/  @P2 STG.E.U16 desc[UR38][R8.64], R26 ;  /* 0x0000001a08002986 */ /* 0x000fe2000c101526 */
[----:B------:R-:W-:Y:S01]  /*4d80*/  F2FP.F16.F32.PACK_AB R28, RZ, R28 ;  /* 0x0000001cff1c723e */ /* 0x000fe200000000ff */
[-C--:B------:R-:W-:Y:S01]  /*4d90*/  FMUL R36, R36, R19.reuse ;  /* 0x0000001324247220 */ /* 0x080fe20000400000 */
[----:B------:R-:W-:Y:S01]  /*4da0*/  ISETP.GT.AND P2, PT, R3, 0x8, P1 ;  /* 0x000000080300780c */ /* 0x000fe20000f44270 */
[----:B------:R-:W-:Y:S01]  /*4db0*/  @P3 STG.E.U16 desc[UR38][R8.64+0x2], R27 ;  /* 0x0000021b08003986 */ /* 0x000fe2000c101526 */
[----:B------:R-:W-:Y:S01]  /*4dc0*/  ISETP.GT.AND P1, PT, R4, 0x10, PT ;  /* 0x000000100400780c */ /* 0x000fe20003f24270 */
[----:B------:R-:W-:Y:S01]  /*4dd0*/  FMUL R37, R37, R19 ;  /* 0x0000001325257220 */ /* 0x000fe20000400000 */
[----:B------:R-:W-:Y:S01]  /*4de0*/  F2FP.F16.F32.PACK_AB R29, RZ, R29 ;  /* 0x0000001dff1d723e */ /* 0x000fe200000000ff */
[----:B------:R-:W-:Y:S01]  /*4df0*/  @P4 STG.E.U16 desc[UR38][R6.64+0x10], R28 ;  /* 0x0000101c06004986 */ /* 0x000fe2000c101526 */
[C---:B------:R-:W-:Y:S01]  /*4e00*/  ISETP.GT.AND P3, PT, R3.reuse, 0x8, P0 ;  /* 0x000000080300780c */ /* 0x040fe20000764270 */
[-C--:B------:R-:W-:Y:S01]  /*4e10*/  FMUL R38, R38, R19.reuse ;  /* 0x0000001326267220 */ /* 0x080fe20000400000 */
[----:B------:R-:W-:Y:S01]  /*4e20*/  ISETP.GT.AND P0, PT, R4, 0x11, PT ;  /* 0x000000110400780c */ /* 0x000fe20003f04270 */
[----:B------:R-:W-:Y:S01]  /*4e30*/  @P5 STG.E.U16 desc[UR38][R6.64+0x12], R29 ;  /* 0x0000121d06005986 */ /* 0x000fe2000c101526 */
        /* <DEDUP_REMOVED lines=161> */
[----:B------:R-:W-:Y:S01]  /*5850*/  FMUL R87, R87, R19 ;  /* 0x0000001357577220 */ /* 0x000fe20000400000 */
[----:B------:R-:W-:-:S02]  /*5860*/  F2FP.F16.F32.PACK_AB R62, RZ, R62 ;  /* 0x0000003eff3e723e */ /* 0x000fc400000000ff */
[C---:B------:R-:W-:Y:S02]  /*5870*/  ISETP.GT.AND P5, PT, R3.reuse, RZ, P0 ;  /* 0x000000ff0300720c */ /* 0x040fe400007a4270 */
[----:B------:R-:W-:Y:S01]  /*5880*/  F2FP.F16.F32.PACK_AB R63, RZ, R63 ;  /* 0x0000003fff3f723e */ /* 0x000fe200000000ff */
[----:B------:R-:W-:Y:S01]  /*5890*/  @P2 STG.E.U16 desc[UR38][R8.64+0x90], R62 ;  /* 0x0000903e08002986 */ /* 0x000fe2000c101526 */
[----:B------:R-:W-:Y:S02]  /*58a0*/  F2FP.F16.F32.PACK_AB R64, RZ, R64 ;  /* 0x00000040ff40723e */ /* 0x000fe400000000ff */
[C---:B------:R-:W-:Y:S01]  /*58b0*/  ISETP.GT.AND P2, PT, R3.reuse, 0x8, P1 ;  /* 0x000000080300780c */ /* 0x040fe20000f44270 */
[----:B------:R-:W-:Y:S01]  /*58c0*/  @P3 STG.E.U16 desc[UR38][R8.64+0x92], R63 ;  /* 0x0000923f08003986 */ /* 0x000fe2000c101526 */
[----:B------:R-:W-:Y:S02]  /*58d0*/  ISETP.GT.AND P1, PT, R4, 0x58, PT ;  /* 0x000000580400780c */ /* 0x000fe40003f24270 */
[----:B------:R-:W-:Y:S01]  /*58e0*/  F2FP.F16.F32.PACK_AB R65, RZ, R65 ;  /* 0x00000041ff41723e */ /* 0x000fe200000000ff */
[----:B------:R-:W-:Y:S01]  /*58f0*/  @P4 STG.E.U16 desc[UR38][R6.64+0xa0], R64 ;  /* 0x0000a04006004986 */ /* 0x000fe2000c101526 */
[----:B------:R-:W-:-:S02]  /*5900*/  ISETP.GT.AND P3, PT, R3, 0x8, P0 ;  /* 0x000000080300780c */ /* 0x000fc40000764270 */
[----:B------:R-:W-:Y:S01]  /*5910*/  ISETP.GT.AND P0, PT, R4, 0x59, PT ;  /* 0x000000590400780c */ /* 0x000fe20003f04270 */
[----:B------:R-:W-:Y:S01]  /*5920*/  @P5 STG.E.U16 desc[UR38][R6.64+0xa2], R65 ;  /* 0x0000a24106005986 */ /* 0x000fe2000c101526 */
[C---:B------:R-:W-:Y:S02]  /*5930*/  ISETP.GT.AND P4, PT, R3.reuse, RZ, P1 ;  /* 0x000000ff0300720c */ /* 0x040fe40000f84270 */
[----:B------:R-:W-:Y:S02]  /*5940*/  F2FP.F16.F32.PACK_AB R66, RZ, R66 ;  /* 0x00000042ff42723e */ /* 0x000fe400000000ff */
[----:B------:R-:W-:Y:S02]  /*5950*/  ISETP.GT.AND P5, PT, R3, RZ, P0 ;  /* 0x000000ff0300720c */ /* 0x000fe400007a4270 */
[----:B------:R-:W-:Y:S01]  /*5960*/  F2FP.F16.F32.PACK_AB R67, RZ, R67 ;  /* 0x00000043ff43723e */ /* 0x000fe200000000ff */
[----:B------:R-:W-:Y:S01]  /*5970*/  @P2 STG.E.U16 desc[UR38][R8.64+0xa0], R66 ;  /* 0x0000a04208002986 */ /* 0x000fe2000c101526 */
[----:B------:R-:W-:-:S02]  /*5980*/  F2FP.F16.F32.PACK_AB R68, RZ, R68 ;  /* 0x00000044ff44723e */ /* 0x000fc400000000ff */
[C---:B------:R-:W-:Y:S01]  /*5990*/  ISETP.GT.AND P2, PT, R3.reuse, 0x8, P1 ;  /* 0x000000080300780c */ /* 0x040fe20000f44270 */
[----:B------:R-:W-:Y:S01]  /*59a0*/  @P3 STG.E.U16 desc[UR38][R8.64+0xa2], R67 ;  /* 0x0000a24308003986 */ /* 0x000fe2000c101526 */
[C---:B------:R-:W-:Y:S02]  /*59b0*/  ISETP.GT.AND P1, PT, R4.reuse, 0x60, PT ;  /* 0x000000600400780c */ /* 0x040fe40003f24270 */
[----:B------:R-:W-:Y:S01]  /*59c0*/  F2FP.F16.F32.PACK_AB R69, RZ, R69 ;  /* 0x00000045ff45723e */ /* 0x000fe200000000ff */
[----:B------:R-:W-:Y:S01]  /*59d0*/  @P4 STG.E.U16 desc[UR38][R6.64+0xb0], R68 ;  /* 0x0000b04406004986 */ /* 0x000fe2000c101526 */
[C---:B------:R-:W-:Y:S02]  /*59e0*/  ISETP.GT.AND P3, PT, R3.reuse, 0x8, P0 ;  /* 0x000000080300780c */ /* 0x040fe40000764270 */
[----:B------:R-:W-:Y:S01]  /*59f0*/  ISETP.GT.AND P0, PT, R4, 0x61, PT ;  /* 0x000000610400780c */ /* 0x000fe20003f04270 */
[----:B------:R-:W-:Y:S01]  /*5a00*/  @P5 STG.E.U16 desc[UR38][R6.64+0xb2], R69 ;  /* 0x0000b24506005986 */ /* 0x000fe2000c101526 */
[----:B------:R-:W-:-:S02]  /*5a10*/  ISETP.GT.AND P4, PT, R3, RZ, P1 ;  /* 0x000000ff0300720c */ /* 0x000fc40000f84270 */
[C---:B------:R-:W-:Y:S02]  /*5a20*/  ISETP.GT.AND P5, PT, R3.reuse, RZ, P0 ;  /* 0x000000ff0300720c */ /* 0x040fe400007a4270 */
[----:B------:R-:W-:Y:S02]  /*5a30*/  F2FP.F16.F32.PACK_AB R70, RZ, R70 ;  /* 0x00000046ff46723e */ /* 0x000fe400000000ff */
[----:B------:R-:W-:Y:S02]  /*5a40*/  F2FP.F16.F32.PACK_AB R71, RZ, R71 ;  /* 0x00000047ff47723e */ /* 0x000fe400000000ff */
[----:B------:R-:W-:Y:S01]  /*5a50*/  F2FP.F16.F32.PACK_AB R72, RZ, R72 ;  /* 0x00000048ff48723e */ /* 0x000fe200000000ff */
[----:B------:R-:W-:Y:S01]  /*5a60*/  @P2 STG.E.U16 desc[UR38][R8.64+0xb0], R70 ;  /* 0x0000b04608002986 */ /* 0x000fe2000c101526 */
[----:B------:R-:W-:Y:S02]  /*5a70*/  F2FP.F16.F32.PACK_AB R73, RZ, R73 ;  /* 0x00000049ff49723e */ /* 0x000fe400000000ff */
[C---:B------:R-:W-:Y:S01]  /*5a80*/  ISETP.GT.AND P1, PT, R3.reuse, 0x8, P1 ;  /* 0x000000080300780c */ /* 0x040fe20000f24270 */
[----:B------:R-:W-:Y:S01]  /*5a90*/  @P3 STG.E.U16 desc[UR38][R8.64+0xb2], R71 ;  /* 0x0000b24708003986 */ /* 0x000fe2000c101526 */
[----:B------:R-:W-:-:S02]  /*5aa0*/  ISETP.GT.AND P2, PT, R3, 0x8, P0 ;  /* 0x000000080300780c */ /* 0x000fc40000744270 */
[C---:B------:R-:W-:Y:S01]  /*5ab0*/  ISETP.GT.AND P0, PT, R4.reuse, 0x69, PT ;  /* 0x000000690400780c */ /* 0x040fe20003f04270 */
[----:B------:R-:W-:Y:S01]  /*5ac0*/  @P4 STG.E.U16 desc[UR38][R6.64+0xc0], R72 ;  /* 0x0000c04806004986 */ /* 0x000fe2000c101526 */
[----:B------:R-:W-:Y:S02]  /*5ad0*/  ISETP.GT.AND P4, PT, R4, 0x68, PT ;  /* 0x000000680400780c */ /* 0x000fe40003f84270 */
[----:B------:R-:W-:Y:S01]  /*5ae0*/  F2FP.F16.F32.PACK_AB R74, RZ, R74 ;  /* 0x0000004aff4a723e */ /* 0x000fe200000000ff */
[----:B------:R-:W-:Y:S01]  /*5af0*/  @P5 STG.E.U16 desc[UR38][R6.64+0xc2], R73 ;  /* 0x0000c24906005986 */ /* 0x000fe2000c101526 */
[C---:B------:R-:W-:Y:S02]  /*5b00*/  ISETP.GT.AND P5, PT, R3.reuse, RZ, P4 ;  /* 0x000000ff0300720c */ /* 0x040fe400027a4270 */
[----:B------:R-:W-:Y:S01]  /*5b10*/  ISETP.GT.AND P3, PT, R3, RZ, P0 ;  /* 0x000000ff0300720c */ /* 0x000fe20000764270 */
[----:B------:R-:W-:Y:S01]  /*5b20*/  @P1 STG.E.U16 desc[UR38][R8.64+0xc0], R74 ;  /* 0x0000c04a08001986 */ /* 0x000fe2000c101526 */
[----:B------:R-:W-:-:S02]  /*5b30*/  F2FP.F16.F32.PACK_AB R75, RZ, R75 ;  /* 0x0000004bff4b723e */ /* 0x000fc400000000ff */
[----:B------:R-:W-:Y:S02]  /*5b40*/  F2FP.F16.F32.PACK_AB R76, RZ, R76 ;  /* 0x0000004cff4c723e */ /* 0x000fe400000000ff */
[C---:B------:R-:W-:Y:S01]  /*5b50*/  ISETP.GT.AND P4, PT, R3.reuse, 0x8, P4 ;  /* 0x000000080300780c */ /* 0x040fe20002784270 */
[----:B------:R-:W-:Y:S01]  /*5b60*/  @P2 STG.E.U16 desc[UR38][R8.64+0xc2], R75 ;  /* 0x0000c24b08002986 */ /* 0x000fe2000c101526 */
[----:B------:R-:W-:Y:S02]  /*5b70*/  F2FP.F16.F32.PACK_AB R77, RZ, R77 ;  /* 0x0000004dff4d723e */ /* 0x000fe400000000ff */
[C---:B------:R-:W-:Y:S01]  /*5b80*/  ISETP.GT.AND P2, PT, R4.reuse, 0x71, PT ;  /* 0x000000710400780c */ /* 0x040fe20003f44270 */
[----:B------:R-:W-:Y:S01]  /*5b90*/  @P5 STG.E.U16 desc[UR38][R6.64+0xd0], R76 ;  /* 0x0000d04c06005986 */ /* 0x000fe2000c101526 */
[----:B------:R-:W-:Y:S02]  /*5ba0*/  ISETP.GT.AND P5, PT, R3, 0x8, P0 ;  /* 0x000000080300780c */ /* 0x000fe400007a4270 */
[C---:B------:R-:W-:Y:S01]  /*5bb0*/  ISETP.GT.AND P1, PT, R4.reuse, 0x78, PT ;  /* 0x000000780400780c */ /* 0x040fe20003f24270 */
[----:B------:R-:W-:Y:S01]  /*5bc0*/  @P3 STG.E.U16 desc[UR38][R6.64+0xd2], R77 ;  /* 0x0000d24d06003986 */ /* 0x000fe2000c101526 */
[----:B------:R-:W-:-:S02]  /*5bd0*/  ISETP.GT.AND P3, PT, R4, 0x70, PT ;  /* 0x000000700400780c */ /* 0x000fc40003f64270 */
[----:B------:R-:W-:Y:S01]  /*5be0*/  ISETP.GT.AND P0, PT, R4, 0x79, PT ;  /* 0x000000790400780c */ /* 0x000fe20003f04270 */
[----:B------:R-:W-:Y:S01]  /*5bf0*/  @P4 IMAD.MOV.U32 R4, RZ, RZ, R8 ;  /* 0x000000ffff044224 */ /* 0x000fe200078e0008 */
[----:B------:R-:W-:Y:S01]  /*5c00*/  F2FP.F16.F32.PACK_AB R78, RZ, R78 ;  /* 0x0000004eff4e723e */ /* 0x000fe200000000ff */
[----:B------:R-:W-:Y:S01]  /*5c10*/  @P4 IMAD.MOV.U32 R5, RZ, RZ, R9 ;  /* 0x000000ffff054224 */ /* 0x000fe200078e0009 */
[----:B------:R-:W-:Y:S02]  /*5c20*/  F2FP.F16.F32.PACK_AB R79, RZ, R79 ;  /* 0x0000004fff4f723e */ /* 0x000fe400000000ff */
[----:B------:R-:W-:Y:S02]  /*5c30*/  F2FP.F16.F32.PACK_AB R80, RZ, R80 ;  /* 0x00000050ff50723e */ /* 0x000fe400000000ff */
[----:B------:R0:W-:Y:S01]  /*5c40*/  @P4 STG.E.U16 desc[UR38][R4.64+0xd0], R78 ;  /* 0x0000d04e04004986 */ /* 0x0001e2000c101526 */
[----:B------:R-:W-:Y:S02]  /*5c50*/  ISETP.GT.AND P4, PT, R3, RZ, P2 ;  /* 0x000000ff0300720c */ /* 0x000fe40001784270 */
[----:B------:R-:W-:-:S02]  /*5c60*/  F2FP.F16.F32.PACK_AB R81, RZ, R81 ;  /* 0x00000051ff51723e */ /* 0x000fc400000000ff */
[----:B------:R-:W-:Y:S02]  /*5c70*/  ISETP.GT.AND P2, PT, R3, 0x8, P2 ;  /* 0x000000080300780c */ /* 0x000fe40001744270 */
[----:B------:R-:W-:Y:S02]  /*5c80*/  F2FP.F16.F32.PACK_AB R82, RZ, R82 ;  /* 0x00000052ff52723e */ /* 0x000fe400000000ff */
[----:B------:R-:W-:Y:S02]  /*5c90*/  F2FP.F16.F32.PACK_AB R83, RZ, R83 ;  /* 0x00000053ff53723e */ /* 0x000fe400000000ff */
[----:B------:R-:W-:Y:S01]  /*5ca0*/  F2FP.F16.F32.PACK_AB R84, RZ, R84 ;  /* 0x00000054ff54723e */ /* 0x000fe200000000ff */
[----:B0-----:R-:W-:Y:S01]  /*5cb0*/  @P5 IMAD.MOV.U32 R4, RZ, RZ, R8 ;  /* 0x000000ffff045224 */ /* 0x001fe200078e0008 */
[----:B------:R-:W-:Y:S01]  /*5cc0*/  F2FP.F16.F32.PACK_AB R85, RZ, R85 ;  /* 0x00000055ff55723e */ /* 0x000fe200000000ff */
[----:B------:R-:W-:Y:S01]  /*5cd0*/  @P5 IMAD.MOV.U32 R5, RZ, RZ, R9 ;  /* 0x000000ffff055224 */ /* 0x000fe200078e0009 */
[----:B------:R-:W-:-:S02]  /*5ce0*/  F2FP.F16.F32.PACK_AB R86, RZ, R86 ;  /* 0x00000056ff56723e */ /* 0x000fc400000000ff */
[----:B------:R-:W-:Y:S02]  /*5cf0*/  F2FP.F16.F32.PACK_AB R87, RZ, R87 ;  /* 0x00000057ff57723e */ /* 0x000fe400000000ff */
[----:B------:R0:W-:Y:S01]  /*5d00*/  @P5 STG.E.U16 desc[UR38][R4.64+0xd2], R79 ;  /* 0x0000d24f04005986 */ /* 0x0001e2000c101526 */
[C---:B------:R-:W-:Y:S02]  /*5d10*/  ISETP.GT.AND P5, PT, R3.reuse, RZ, P3 ;  /* 0x000000ff0300720c */ /* 0x040fe40001fa4270 */
[----:B------:R-:W-:-:S11]  /*5d20*/  ISETP.GT.AND P3, PT, R3, 0x8, P3 ;  /* 0x000000080300780c */ /* 0x000fd60001f64270 */
[----:B0-----:R-:W-:Y:S02]  /*5d30*/  @P5 IMAD.MOV.U32 R4, RZ, RZ, R6 ;  /* 0x000000ffff045224 */ /* 0x001fe400078e0006 */
[----:B------:R-:W-:-:S05]  /*5d40*/  @P5 IMAD.MOV.U32 R5, RZ, RZ, R7 ;  /* 0x000000ffff055224 */ /* 0x000fca00078e0007 */
[----:B------:R0:W-:Y:S01]  /*5d50*/  @P5 STG.E.U16 desc[UR38][R4.64+0xe0], R80 ;  /* 0x0000e05004005986 */ /* 0x0001e2000c101526 */
[C---:B------:R-:W-:Y:S02]  /*5d60*/  ISETP.GT.AND P5, PT, R3.reuse, RZ, P0 ;  /* 0x000000ff0300720c */ /* 0x040fe400007a4270 */
[----:B------:R-:W-:Y:S01]  /*5d70*/  ISETP.GT.AND P0, PT, R3, 0x8, P0 ;  /* 0x000000080300780c */ /* 0x000fe20000704270 */
[----:B0-----:R-:W-:Y:S02]  /*5d80*/  @P4 IMAD.MOV.U32 R4, RZ, RZ, R6 ;  /* 0x000000ffff044224 */ /* 0x001fe400078e0006 */
[----:B------:R-:W-:-:S05]  /*5d90*/  @P4 IMAD.MOV.U32 R5, RZ, RZ, R7 ;  /* 0x000000ffff054224 */ /* 0x000fca00078e0007 */
[----:B------:R0:W-:Y:S01]  /*5da0*/  @P4 STG.E.U16 desc[UR38][R4.64+0xe2], R81 ;  /* 0x0000e25104004986 */ /* 0x0001e2000c101526 */
[C---:B------:R-:W-:Y:S02]  /*5db0*/  ISETP.GT.AND P4, PT, R3.reuse, RZ, P1 ;  /* 0x000000ff0300720c */ /* 0x040fe40000f84270 */
[----:B------:R-:W-:Y:S01]  /*5dc0*/  ISETP.GT.AND P1, PT, R3, 0x8, P1 ;  /* 0x000000080300780c */ /* 0x000fe20000f24270 */
[----:B0-----:R-:W-:Y:S02]  /*5dd0*/  @P3 IMAD.MOV.U32 R4, RZ, RZ, R8 ;  /* 0x000000ffff043224 */ /* 0x001fe400078e0008 */
[----:B------:R-:W-:-:S05]  /*5de0*/  @P3 IMAD.MOV.U32 R5, RZ, RZ, R9 ;  /* 0x000000ffff053224 */ /* 0x000fca00078e0009 */
[----:B------:R0:W-:Y:S02]  /*5df0*/  @P3 STG.E.U16 desc[UR38][R4.64+0xe0], R82 ;  /* 0x0000e05204003986 */ /* 0x0001e4000c101526 */
[----:B0-----:R-:W-:Y:S02]  /*5e00*/  @P2 IMAD.MOV.U32 R4, RZ, RZ, R8 ;  /* 0x000000ffff042224 */ /* 0x001fe400078e0008 */
[----:B------:R-:W-:-:S05]  /*5e10*/  @P2 IMAD.MOV.U32 R5, RZ, RZ, R9 ;  /* 0x000000ffff052224 */ /* 0x000fca00078e0009 */
[----:B------:R0:W-:Y:S02]  /*5e20*/  @P2 STG.E.U16 desc[UR38][R4.64+0xe2], R83 ;  /* 0x0000e25304002986 */ /* 0x0001e4000c101526 */
[----:B0-----:R-:W-:Y:S02]  /*5e30*/  @P4 IMAD.MOV.U32 R4, RZ, RZ, R6 ;  /* 0x000000ffff044224 */ /* 0x001fe400078e0006 */
[----:B------:R-:W-:-:S05]  /*5e40*/  @P4 IMAD.MOV.U32 R5, RZ, RZ, R7 ;  /* 0x000000ffff054224 */ /* 0x000fca00078e0007 */
[----:B------:R0:W-:Y:S04]  /*5e50*/  @P4 STG.E.U16 desc[UR38][R4.64+0xf0], R84 ;  /* 0x0000f05404004986 */ /* 0x0001e8000c101526 */
[----:B------:R1:W-:Y:S01]  /*5e60*/  @P5 STG.E.U16 desc[UR38][R6.64+0xf2], R85 ;  /* 0x0000f25506005986 */ /* 0x0003e2000c101526 */
[----:B0-----:R-:W-:Y:S02]  /*5e70*/  @P1 IMAD.MOV.U32 R4, RZ, RZ, R8 ;  /* 0x000000ffff041224 */ /* 0x001fe400078e0008 */
[----:B------:R-:W-:-:S05]  /*5e80*/  @P1 IMAD.MOV.U32 R5, RZ, RZ, R9 ;  /* 0x000000ffff051224 */ /* 0x000fca00078e0009 */
[----:B------:R1:W-:Y:S04]  /*5e90*/  @P1 STG.E.U16 desc[UR38][R4.64+0xf0], R86 ;  /* 0x0000f05604001986 */ /* 0x0003e8000c101526 */
[----:B------:R1:W-:Y:S02]  /*5ea0*/  @P0 STG.E.U16 desc[UR38][R8.64+0xf2], R87 ;  /* 0x0000f25708000986 */ /* 0x0003e4000c101526 */
.L_x_154:
[----:B------:R-:W-:Y:S05]  /*5eb0*/  BSYNC B0 ;  /* 0x0000000000007941 */ /* 0x000fea0003800000 */
.L_x_28:
[----:B------:R-:W-:Y:S01]  /*5ec0*/  IADD3 R16, P0, R16, UR36, RZ ;  /* 0x0000002410107c10 */ /* 0x000fe2000ff1e0ff */
[----:B------:R-:W-:Y:S01]  /*5ed0*/  ULDC.64 UR4, c[0x0][0x650] ;  /* 0x0001940000047ab9 */ /* 0x000fe20000000a00 */
[----:B------:R-:W-:Y:S01]  /*5ee0*/  PRMT R3, RZ, 0x7610, R3 ;  /* 0x00007610ff037816 */ /* 0x000fe20000000003 */
[----:B------:R-:W-:Y:S01]  /*5ef0*/  IMAD.MOV.U32 R100, RZ, RZ, -0x1 ;  /* 0xffffffffff647424 */ /* 0x000fe200078e00ff */
[----:B------:R-:W-:Y:S01]  /*5f00*/  IADD3.X R17, R17, UR42, RZ, P0, !PT ;  /* 0x0000002a11117c10 */ /* 0x000fe200087fe4ff */
[----:B------:R-:W-:Y:S01]  /*5f10*/  IMAD.MOV.U32 R99, RZ, RZ, -0x1 ;  /* 0xffffffffff637424 */ /* 0x000fe200078e00ff */
[----:B------:R-:W-:-:S04]  /*5f20*/  ISETP.GE.U32.AND P0, PT, R16, UR4, PT ;  /* 0x0000000410007c0c */ /* 0x000fc8000bf06070 */
[----:B------:R-:W-:-:S13]  /*5f30*/  ISETP.GE.U32.AND.EX P0, PT, R17, UR5, PT, P0 ;  /* 0x0000000511007c0c */ /* 0x000fda000bf06100 */
[----:B------:R-:W-:Y:S05]  /*5f40*/  @P0 BRA `(.L_x_155) ;  /* 0x00000004004c0947 */ /* 0x000fea0003800000 */
[----:B------:R-:W0:Y:S01]  /*5f50*/  LDC.64 R10, c[0x0][0x628] ;  /* 0x00018a00ff0a7b82 */ /* 0x000e220000000a00 */
[----:B---3--:R-:W3:Y:S01]  /*5f60*/  S2R R12, SR_CTAID.X ;  /* 0x00000000000c7919 */ /* 0x008ee20000002500 */
[----:B-12-4-:R-:W-:Y:S02]  /*5f70*/  IMAD.MOV.U32 R8, RZ, RZ, R16 ;  /* 0x000000ffff087224 */ /* 0x016fe400078e0010 */
[----:B------:R-:W-:Y:S01]  /*5f80*/  IMAD.MOV.U32 R9, RZ, RZ, R17 ;  /* 0x000000ffff097224 */ /* 0x000fe200078e0011 */
[----:B------:R-:W1:Y:S03]  /*5f90*/  S2R R20, SR_CTAID.Y ;  /* 0x0000000000147919 */ /* 0x000e660000002600 */
[----:B------:R-:W2:Y:S08]  /*5fa0*/  LDC R0, c[0x0][0x630] ;  /* 0x00018c00ff007b82 */ /* 0x000eb00000000800 */
[----:B------:R-:W4:Y:S01]  /*5fb0*/  LDC.64 R14, c[0x0][0x620] ;  /* 0x00018800ff0e7b82 */ /* 0x000f220000000a00 */
[----:B0-----:R-:W-:-:S04]  /*5fc0*/  ISETP.NE.U32.AND P0, PT, R10, RZ, PT ;  /* 0x000000ff0a00720c */ /* 0x001fc80003f05070 */
[----:B------:R-:W-:-:S13]  /*5fd0*/  ISETP.NE.AND.EX P0, PT, R11, RZ, PT, P0 ;  /* 0x000000ff0b00720c */ /* 0x000fda0003f05300 */
[----:B-1234-:R-:W-:Y:S05]  /*5fe0*/  @!P0 BRA `(.L_x_156) ;  /* 0x0000000000288947 */ /* 0x01efea0003800000 */
        /* <DEDUP_REMOVED lines=10> */
.L_x_156:
[-CC-:B------:R-:W-:Y:S01]  /*6090*/  SHF.R.U64 R99, R8, R0.reuse, R9.reuse ;  /* 0x0000000008637219 */ /* 0x180fe20000001209 */
[----:B------:R-:W0:Y:S01]  /*60a0*/  LDC.64 R26, c[0x0][0x640] ;  /* 0x00019000ff1a7b82 */ /* 0x000e220000000a00 */
[----:B------:R-:W-:Y:S01]  /*60b0*/  SHF.R.U32.HI R0, RZ, R0, R9 ;  /* 0x00000000ff007219 */ /* 0x000fe20000011609 */
[----:B------:R-:W-:Y:S01]  /*60c0*/  ULDC UR4, c[0x0][0x150] ;  /* 0x0000540000047ab9 */ /* 0x000fe20000000800 */
[----:B------:R-:W-:Y:S02]  /*60d0*/  IADD3 R3, P0, RZ, -R99, RZ ;  /* 0x80000063ff037210 */ /* 0x000fe40007f1e0ff */
[----:B------:R-:W-:-:S03]  /*60e0*/  I2FP.F32.U32 R7, R12 ;  /* 0x0000000c00077245 */ /* 0x000fc60000201000 */
[----:B------:R-:W1:Y:S01]  /*60f0*/  LDC R6, c[0x0][0x618] ;  /* 0x00018600ff067b82 */ /* 0x000e620000000800 */
[----:B------:R-:W-:Y:S02]  /*6100*/  IMAD.X R5, RZ, RZ, ~R0, P0 ;  /* 0x000000ffff057224 */ /* 0x000fe400000e0e00 */
[----:B------:R-:W-:Y:S01]  /*6110*/  FMUL R7, R7, UR4 ;  /* 0x0000000407077c20 */ /* 0x000fe20008400000 */
[----:B------:R-:W-:Y:S01]  /*6120*/  ULDC UR4, c[0x0][0x154] ;  /* 0x0000550000047ab9 */ /* 0x000fe20000000800 */
[-C--:B------:R-:W-:Y:S02]  /*6130*/  IMAD R0, R5, R14.reuse, RZ ;  /* 0x0000000e05007224 */ /* 0x080fe400078e02ff */
[C---:B------:R-:W-:Y:S01]  /*6140*/  IMAD.WIDE.U32 R4, R3.reuse, R14, R16 ;  /* 0x0000000e03047225 */ /* 0x040fe200078e0010 */
[----:B------:R-:W2:Y:S01]  /*6150*/  LDC R8, c[0x0][0x608] ;  /* 0x00018200ff087b82 */ /* 0x000ea20000000800 */
[----:B------:R-:W3:Y:S02]  /*6160*/  F2I.U32.TRUNC.NTZ R7, R7 ;  /* 0x0000000700077305 */ /* 0x000ee4000020f000 */
[----:B------:R-:W-:Y:S01]  /*6170*/  IMAD R3, R3, R15, R0 ;  /* 0x0000000f03037224 */ /* 0x000fe200078e0200 */
[----:B------:R-:W-:-:S03]  /*6180*/  I2FP.F32.U32 R0, R20 ;  /* 0x0000001400007245 */ /* 0x000fc60000201000 */
[----:B------:R-:W-:Y:S01]  /*6190*/  IMAD.IADD R3, R5, 0x1, R3 ;  /* 0x0000000105037824 */ /* 0x000fe200078e0203 */
[----:B------:R-:W4:Y:S01]  /*61a0*/  LDC R11, c[0x0][0x658] ;  /* 0x00019600ff0b7b82 */ /* 0x000f220000000800 */
[----:B0-----:R-:W-:-:S04]  /*61b0*/  ISETP.NE.U32.AND P0, PT, R26, RZ, PT ;  /* 0x000000ff1a00720c */ /* 0x001fc80003f05070 */
[----:B------:R-:W-:-:S03]  /*61c0*/  ISETP.NE.AND.EX P0, PT, R27, RZ, PT, P0 ;  /* 0x000000ff1b00720c */ /* 0x000fc60003f05300 */
[----:B------:R-:W0:Y:S01]  /*61d0*/  LDC R9, c[0x0][0x144] ;  /* 0x00005100ff097b82 */ /* 0x000e220000000800 */
[-C--:B-1----:R-:W-:Y:S01]  /*61e0*/  SHF.R.U64 R10, R4, R6.reuse, R3 ;  /* 0x00000006040a7219 */ /* 0x082fe20000001203 */
[----:B---3--:R-:W-:Y:S01]  /*61f0*/  IMAD.MOV R7, RZ, RZ, -R7 ;  /* 0x000000ffff077224 */ /* 0x008fe200078e0a07 */
[----:B------:R-:W-:Y:S01]  /*6200*/  SHF.R.U32.HI R3, RZ, R6, R3 ;  /* 0x00000006ff037219 */ /* 0x000fe20000011603 */
[----:B------:R-:W-:-:S04]  /*6210*/  FMUL R6, R0, UR4 ;  /* 0x0000000400067c20 */ /* 0x000fc80008400000 */
[----:B------:R-:W1:Y:S01]  /*6220*/  LDC R21, c[0x0][0x148] ;  /* 0x00005200ff157b82 */ /* 0x000e620000000800 */
[----:B------:R3:W0:Y:S01]  /*6230*/  F2I.U32.TRUNC.NTZ R14, R6 ;  /* 0x00000006000e7305 */ /* 0x000622000020f000 */
[-CC-:B--2---:R-:W-:Y:S02]  /*6240*/  SHF.R.U64 R13, R10, R8.reuse, R3.reuse ;  /* 0x000000080a0d7219 */ /* 0x184fe40000001203 */
[----:B------:R-:W-:-:S04]  /*6250*/  SHF.R.U32.HI R0, RZ, R8, R3 ;  /* 0x00000008ff007219 */ /* 0x000fc80000011603 */
[----:B-----5:R-:W2:Y:S01]  /*6260*/  LDC R24, c[0x0][0x648] ;  /* 0x00019200ff187b82 */ /* 0x020ea20000000800 */
[-CC-:B----4-:R-:W-:Y:S02]  /*6270*/  SHF.R.U64 R15, R13, R11.reuse, R0.reuse ;  /* 0x0000000b0d0f7219 */ /* 0x190fe40000001200 */
[----:B------:R-:W-:-:S03]  /*6280*/  SHF.R.U32.HI R5, RZ, R11, R0 ;  /* 0x0000000bff057219 */ /* 0x000fc60000011600 */
[----:B------:R-:W-:Y:S02]  /*6290*/  IMAD.MOV.U32 R4, RZ, RZ, R15 ;  /* 0x000000ffff047224 */ /* 0x000fe400078e000f */
[----:B------:R-:W4:Y:S01]  /*62a0*/  LDC R28, c[0x0][0x638] ;  /* 0x00018e00ff1c7b82 */ /* 0x000f220000000800 */
[----:B0-----:R-:W-:-:S07]  /*62b0*/  IMAD R25, R9, R7, R12 ;  /* 0x0000000709197224 */ /* 0x001fce00078e020c */
[----:B------:R-:W0:Y:S08]  /*62c0*/  LDC R29, c[0x0][0x610] ;  /* 0x00018400ff1d7b82 */ /* 0x000e300000000800 */
[----:B------:R-:W0:Y:S01]  /*62d0*/  LDC R30, c[0x0][0x600] ;  /* 0x00018000ff1e7b82 */ /* 0x000e220000000800 */
[----:B-123--:R-:W-:Y:S05]  /*62e0*/  @!P0 BRA `(.L_x_157) ;  /* 0x0000000000288947 */ /* 0x00efea0003800000 */
        /* <DEDUP_REMOVED lines=10> */
.L_x_157:
[----:B------:R-:W-:Y:S01]  /*6390*/  ISETP.NE.AND P0, PT, R2, 0x1, PT ;  /* 0x000000010200780c */ /* 0x000fe20003f05270 */
[----:B------:R-:W-:Y:S01]  /*63a0*/  IMAD.MOV R14, RZ, RZ, -R14 ;  /* 0x000000ffff0e7224 */ /* 0x000fe200078e0a0e */
[----:B------:R-:W-:Y:S02]  /*63b0*/  SHF.R.U64 R0, R4, R24, R5 ;  /* 0x0000001804007219 */ /* 0x000fe40000001205 */
[----:B------:R-:W-:Y:S02]  /*63c0*/  LOP3.LUT R3, R13, R96, RZ, 0xc0, !PT ;  /* 0x000000600d037212 */ /* 0x000fe400078ec0ff */
[----:B------:R-:W-:Y:S01]  /*63d0*/  LOP3.LUT R10, R10, R95, RZ, 0xc0, !PT ;  /* 0x0000005f0a0a7212 */ /* 0x000fe200078ec0ff */
[----:B------:R-:W-:Y:S02]  /*63e0*/  IMAD.MOV R4, RZ, RZ, -R0 ;  /* 0x000000ffff047224 */ /* 0x000fe400078e0a00 */
[----:B------:R-:W-:Y:S02]  /*63f0*/  IMAD R0, R90, R0, R3 ;  /* 0x000000005a007224 */ /* 0x000fe400078e0203 */
[----:B----4-:R-:W-:-:S02]  /*6400*/  IMAD R3, R4, R28, R15 ;  /* 0x0000001c04037224 */ /* 0x010fc400078e020f */
[----:B------:R-:W-:Y:S02]  /*6410*/  @P0 IMAD R25, R21, R14, R20 ;  /* 0x0000000e15190224 */ /* 0x000fe400078e0214 */
[----:B0-----:R-:W-:Y:S02]  /*6420*/  IMAD R5, R3, R30, R10 ;  /* 0x0000001e03057224 */ /* 0x001fe400078e020a */
[----:B------:R-:W-:Y:S02]  /*6430*/  IMAD R0, R0, R29, R25 ;  /* 0x0000001d00007224 */ /* 0x000fe400078e0219 */
[----:B------:R-:W-:-:S03]  /*6440*/  IMAD.MOV.U32 R4, RZ, RZ, 0x1 ;  /* 0x00000001ff047424 */ /* 0x000fc600078e00ff */
[----:B------:R-:W-:Y:S02]  /*6450*/  SEL R100, R5, R0, !P0 ;  /* 0x0000000005647207 */ /* 0x000fe40004000000 */
[----:B------:R-:W-:Y:S02]  /*6460*/  PRMT R3, R4, 0x7610, R3 ;  /* 0x0000761004037816 */ /* 0x000fe40000000003 */
[----:B------:R-:W-:-:S07]  /*6470*/  SEL R0, R0, R5, !P0 ;  /* 0x0000000500007207 */ /* 0x000fce0004000000 */
.L_x_155:
[----:B------:R-:W-:Y:S01]  /*6480*/  LOP3.LUT P0, RZ, R3, 0xff, RZ, 0xc0, !PT ;  /* 0x000000ff03ff7812 */ /* 0x000fe2000780c0ff */
[----:B------:R-:W-:Y:S01]  /*6490*/  UIMAD.WIDE.U32 UR4, UR41, -0x55555555, URZ ;  /* 0xaaaaaaab290478a5 */ /* 0x000fe2000f8e003f */
[----:B------:R-:W-:-:S03]  /*64a0*/  IMAD.MOV.U32 R101, RZ, RZ, R0 ;  /* 0x000000ffff657224 */ /* 0x000fc600078e0000 */
[----:B------:R-:W-:-:S04]  /*64b0*/  USHF.R.U32.HI UR4, URZ, 0x1, UR5 ;  /* 0x000000013f047899 */ /* 0x000fc80008011605 */
[----:B------:R-:W-:-:S04]  /*64c0*/  UIMAD UR41, UR4, -0x3, UR41 ;  /* 0xfffffffd042978a4 */ /* 0x000fc8000f8e0229 */
[----:B------:R-:W-:Y:S08]  /*64d0*/  @P0 BRA `(.L_x_158) ;  /* 0xffffffac00300947 */ /* 0x000ff0000383ffff */
[----:B------:R-:W-:Y:S05]  /*64e0*/  EXIT ;  /* 0x000000000000794d */ /* 0x000fea0003800000 */
.L_x_3:
        /* <DEDUP_REMOVED lines=26> */
.L_x_160:
[--C-:B------:R-:W-:Y:S01]  /*6690*/  SHF.R.U64 R14, R12, R20, R13.reuse ;  /* 0x000000140c0e7219 */ /* 0x100fe2000000120d */
[----:B------:R-:W0:Y:S01]  /*66a0*/  LDC R24, c[0x0][0x618] ;  /* 0x00018600ff187b82 */ /* 0x000e220000000800 */
[----:B------:R-:W-:Y:S01]  /*66b0*/  I2FP.F32.U32 R8, R6 ;  /* 0x0000000600087245 */ /* 0x000fe20000201000 */
[----:B------:R-:W-:Y:S01]  /*66c0*/  ULDC UR4, c[0x0][0x150] ;  /* 0x0000540000047ab9 */ /* 0x000fe20000000800 */
[----:B------:R-:W-:Y:S02]  /*66d0*/  SHF.R.U32.HI R7, RZ, R20, R13 ;  /* 0x00000014ff077219 */ /* 0x000fe4000001160d */
[----:B------:R-:W-:Y:S01]  /*66e0*/  IADD3 R11, P0, RZ, -R14, RZ ;  /* 0x8000000eff0b7210 */ /* 0x000fe20007f1e0ff */
[----:B------:R-:W-:Y:S01]  /*66f0*/  FMUL R13, R8, UR4 ;  /* 0x00000004080d7c20 */ /* 0x000fe20008400000 */
[----:B------:R-:W-:Y:S01]  /*6700*/  ULDC UR4, c[0x0][0x154] ;  /* 0x0000550000047ab9 */ /* 0x000fe20000000800 */
[----:B------:R-:W1:Y:S02]  /*6710*/  LDC.64 R26, c[0x0][0x640] ;  /* 0x00019000ff1a7b82 */ /* 0x000e640000000a00 */
[----:B------:R-:W-:-:S02]  /*6720*/  IMAD.X R7, RZ, RZ, ~R7, P0 ;  /* 0x000000ffff077224 */ /* 0x000fc400000e0e07 */
[----:B------:R-:W2:Y:S01]  /*6730*/  F2I.U32.TRUNC.NTZ R13, R13 ;  /* 0x0000000d000d7305 */ /* 0x000ea2000020f000 */
[----:B------:R-:W-:-:S03]  /*6740*/  IMAD.WIDE.U32 R8, R11, R22, R16 ;  /* 0x000000160b087225 */ /* 0x000fc600078e0010 */
[----:B------:R-:W3:Y:S01]  /*6750*/  LDC R15, c[0x0][0x144] ;  /* 0x00005100ff0f7b82 */ /* 0x000ee20000000800 */
[----:B------:R-:W-:-:S04]  /*6760*/  IMAD R10, R7, R22, RZ ;  /* 0x00000016070a7224 */ /* 0x000fc800078e02ff */
[----:B------:R-:W-:Y:S02]  /*6770*/  IMAD R7, R11, R23, R10 ;  /* 0x000000170b077224 */ /* 0x000fe400078e020a */
[----:B------:R-:W-:Y:S01]  /*6780*/  IMAD.MOV.U32 R10, RZ, RZ, -0x1 ;  /* 0xffffffffff0a7424 */ /* 0x000fe200078e00ff */
[----:B------:R-:W4:Y:S01]  /*6790*/  LDC R20, c[0x0][0x608] ;  /* 0x00018200ff147b82 */ /* 0x000f220000000800 */
[----:B------:R-:W-:Y:S01]  /*67a0*/  IMAD.IADD R7, R9, 0x1, R7 ;  /* 0x0000000109077824 */ /* 0x000fe200078e0207 */
[----:B------:R-:W-:-:S04]  /*67b0*/  I2FP.F32.U32 R9, R5 ;  /* 0x0000000500097245 */ /* 0x000fc80000201000 */
[-C--:B0-----:R-:W-:Y:S01]  /*67c0*/  SHF.R.U64 R12, R8, R24.reuse, R7 ;  /* 0x00000018080c7219 */ /* 0x081fe20000001207 */
[----:B--2---:R-:W-:Y:S01]  /*67d0*/  IMAD.MOV R8, RZ, RZ, -R13 ;  /* 0x000000ffff087224 */ /* 0x004fe200078e0a0d */
[----:B------:R-:W0:Y:S01]  /*67e0*/  LDC R11, c[0x0][0x658] ;  /* 0x00019600ff0b7b82 */ /* 0x000e220000000800 */
[----:B-1----:R-:W-:Y:S01]  /*67f0*/  ISETP.NE.U32.AND P0, PT, R26, RZ, PT ;  /* 0x000000ff1a00720c */ /* 0x002fe20003f05070 */
[----:B------:R-:W-:Y:S01]  /*6800*/  FMUL R9, R9, UR4 ;  /* 0x0000000409097c20 */ /* 0x000fe20008400000 */
[----:B------:R-:W-:Y:S02]  /*6810*/  SHF.R.U32.HI R7, RZ, R24, R7 ;  /* 0x00000018ff077219 */ /* 0x000fe40000011607 */
[----:B------:R-:W-:-:S03]  /*6820*/  ISETP.NE.AND.EX P0, PT, R27, RZ, PT, P0 ;  /* 0x000000ff1b00720c */ /* 0x000fc60003f05300 */
[----:B------:R-:W1:Y:S01]  /*6830*/  LDC R22, c[0x0][0x148] ;  /* 0x00005200ff167b82 */ /* 0x000e620000000800 */
[----:B---3--:R-:W-:Y:S02]  /*6840*/  IMAD R23, R15, R8, R6 ;  /* 0x000000080f177224 */ /* 0x008fe400078e0206 */
[----:B------:R-:W-:-:S05]  /*6850*/  IMAD.MOV.U32 R8, RZ, RZ, 0x1 ;  /* 0x00000001ff087424 */ /* 0x000fca00078e00ff */
[----:B------:R-:W2:Y:S01]  /*6860*/  LDC R21, c[0x0][0x600] ;  /* 0x00018000ff157b82 */ /* 0x000ea20000000800 */
[-CC-:B----4-:R-:W-:Y:S02]  /*6870*/  SHF.R.U64 R15, R12, R20.reuse, R7.reuse ;  /* 0x000000140c0f7219 */ /* 0x190fe40000001207 */
[----:B------:R-:W-:Y:S02]  /*6880*/  SHF.R.U32.HI R6, RZ, R20, R7 ;  /* 0x00000014ff067219 */ /* 0x000fe40000011607 */
[----:B------:R3:W4:Y:S03]  /*6890*/  F2I.U32.TRUNC.NTZ R20, R9 ;  /* 0x0000000900147305 */ /* 0x000726000020f000 */
[----:B------:R-:W1:Y:S01]  /*68a0*/  LDC R25, c[0x0][0x648] ;  /* 0x00019200ff197b82 */ /* 0x000e620000000800 */
[-C--:B0-----:R-:W-:Y:S02]  /*68b0*/  SHF.R.U64 R19, R15, R11.reuse, R6 ;  /* 0x0000000b0f137219 */ /* 0x081fe40000001206 */
[----:B------:R-:W-:-:S02]  /*68c0*/  SHF.L.U32 R10, R10, R11, RZ ;  /* 0x0000000b0a0a7219 */ /* 0x000fc400000006ff */
[-C--:B------:R-:W-:Y:S01]  /*68d0*/  SHF.R.U32.HI R7, RZ, R11.reuse, R6 ;  /* 0x0000000bff077219 */ /* 0x080fe20000011606 */
[----:B------:R-:W-:Y:S01]  /*68e0*/  IMAD.MOV.U32 R6, RZ, RZ, R19 ;  /* 0x000000ffff067224 */ /* 0x000fe200078e0013 */
[----:B------:R-:W-:Y:S01]  /*68f0*/  SHF.L.U32 R24, R8, R11, RZ ;  /* 0x0000000b08187219 */ /* 0x000fe200000006ff */
[----:B------:R-:W0:Y:S01]  /*6900*/  LDC R28, c[0x0][0x638] ;  /* 0x00018e00ff1c7b82 */ /* 0x000e220000000800 */
[----:B------:R-:W-:-:S07]  /*6910*/  LOP3.LUT R30, RZ, R10, RZ, 0x33, !PT ;  /* 0x0000000aff1e7212 */ /* 0x000fce00078e33ff */
[----:B------:R-:W0:Y:S01]  /*6920*/  LDC R29, c[0x0][0x610] ;  /* 0x00018400ff1d7b82 */ /* 0x000e220000000800 */
[----:B---34-:R-:W-:Y:S05]  /*6930*/  @!P0 BRA `(.L_x_161) ;  /* 0x0000000000288947 */ /* 0x018fea0003800000 */
[----:B------:R-:W3:Y:S02]  /*6940*/  LDC R6, c[0x0][0x64c] ;  /* 0x00019300ff067b82 */ /* 0x000ee40000000800 */
[----:B---3--:R-:W-:-:S05]  /*6950*/  IADD3 R11, P0, R19, R6, RZ ;  /* 0x00000006130b7210 */ /* 0x008fca0007f1e0ff */
        /* <DEDUP_REMOVED lines=8> */
.L_x_161:
[----:B------:R-:W-:Y:S01]  /*69e0*/  ISETP.NE.AND P0, PT, R2, 0x1, PT ;  /* 0x000000010200780c */ /* 0x000fe20003f05270 */
[----:B--2---:R-:W-:Y:S01]  /*69f0*/  VIADD R9, R21, 0xffffffff ;  /* 0xffffffff15097836 */ /* 0x004fe20000000000 */
[----:B-1----:R-:W-:Y:S01]  /*6a00*/  SHF.R.U64 R7, R6, R25, R7 ;  /* 0x0000001906077219 */ /* 0x002fe20000001207 */
[----:B------:R-:W-:Y:S01]  /*6a10*/  IMAD.MOV R20, RZ, RZ, -R20 ;  /* 0x000000ffff147224 */ /* 0x000fe200078e0a14 */
[----:B------:R-:W-:Y:S02]  /*6a20*/  LOP3.LUT R6, R15, R30, RZ, 0xc0, !PT ;  /* 0x0000001e0f067212 */ /* 0x000fe400078ec0ff */
[----:B------:R-:W-:Y:S01]  /*6a30*/  LOP3.LUT R12, R12, R9, RZ, 0xc0, !PT ;  /* 0x000000090c0c7212 */ /* 0x000fe200078ec0ff */
[----:B------:R-:W-:Y:S02]  /*6a40*/  IMAD.MOV R8, RZ, RZ, -R7 ;  /* 0x000000ffff087224 */ /* 0x000fe400078e0a07 */
[----:B------:R-:W-:Y:S02]  /*6a50*/  IMAD R6, R24, R7, R6 ;  /* 0x0000000718067224 */ /* 0x000fe400078e0206 */
[----:B------:R-:W-:-:S02]  /*6a60*/  IMAD.MOV.U32 R9, RZ, RZ, 0x1 ;  /* 0x00000001ff097424 */ /* 0x000fc400078e00ff */
[----:B------:R-:W-:Y:S02]  /*6a70*/  @P0 IMAD R23, R22, R20, R5 ;  /* 0x0000001416170224 */ /* 0x000fe400078e0205 */
[----:B0-----:R-:W-:Y:S02]  /*6a80*/  IMAD R5, R8, R28, R19 ;  /* 0x0000001c08057224 */ /* 0x001fe400078e0213 */
[----:B------:R-:W-:Y:S02]  /*6a90*/  IMAD R19, R6, R29, R23 ;  /* 0x0000001d06137224 */ /* 0x000fe400078e0217 */
[----:B------:R-:W-:Y:S02]  /*6aa0*/  IMAD R6, R5, R21, R12 ;  /* 0x0000001505067224 */ /* 0x000fe400078e020c */
[----:B------:R-:W-:-:S03]  /*6ab0*/  IMAD.MOV.U32 R8, RZ, RZ, R14 ;  /* 0x000000ffff087224 */ /* 0x000fc600078e000e */
[----:B------:R-:W-:Y:S02]  /*6ac0*/  SEL R20, R6, R19, !P0 ;  /* 0x0000001306147207 */ /* 0x000fe40004000000 */
[----:B------:R-:W-:-:S07]  /*6ad0*/  SEL R19, R19, R6, !P0 ;  /* 0x0000000613137207 */ /* 0x000fce0004000000 */
.L_x_159:
[----:B------:R-:W-:-:S08]  /*6ae0*/  NOP ;  /* 0x0000000000007918 */ /* 0x000fd00000000000 */
[----:B------:R-:W0:-:S00]  /*6af0*/  USETMAXREG.DEALLOC.CTAPOOL 0x28 ;  /* 0x00000028000079c8 */ /* 0x000e0000080e0500 */
[----:B0-----:R-:W-:-:S13]  /*6b00*/  ISETP.NE.AND P0, PT, R0, RZ, PT ;  /* 0x000000ff0000720c */ /* 0x001fda0003f05270 */
[----:B------:R-:W-:Y:S05]  /*6b10*/  @P0 EXIT ;  /* 0x000000000000094d */ /* 0x000fea0003800000 */
[----:B------:R-:W-:Y:S01]  /*6b20*/  LOP3.LUT P0, RZ, R9, 0xff, RZ, 0xc0, !PT ;  /* 0x000000ff09ff7812 */ /* 0x000fe2000780c0ff */
[----:B------:R-:W-:Y:S02]  /*6b30*/  IMAD.MOV.U32 R0, RZ, RZ, 0x1 ;  /* 0x00000001ff007424 */ /* 0x000fe400078e00ff */
[----:B------:R-:W-:-:S10]  /*6b40*/  IMAD.MOV.U32 R12, RZ, RZ, RZ ;  /* 0x000000ffff0c7224 */ /* 0x000fd400078e00ff */
[----:B------:R-:W-:Y:S05]  /*6b50*/  @!P0 BRA `(.L_x_162) ;  /* 0x0000000c002c8947 */ /* 0x000fea0003800000 */
[----:B------:R-:W0:Y:S01]  /*6b60*/  LDC R0, c[0x0][0x28c] ;  /* 0x0000a300ff007b82 */ /* 0x000e220000000800 */
[----:B------:R-:W-:Y:S01]  /*6b70*/  LOP3.LUT P0, RZ, R3, 0x1f, RZ, 0xc0, !PT ;  /* 0x0000001f03ff7812 */ /* 0x000fe2000780c0ff */
[----:B------:R-:W-:Y:S01]  /*6b80*/  ULDC UR5, c[0x0][0x658] ;  /* 0x0001960000057ab9 */ /* 0x000fe20000000800 */
[----:B------:R-:W-:Y:S01]  /*6b90*/  UMOV UR6, 0xffffffff ;  /* 0xffffffff00067882 */ /* 0x000fe20000000000 */
[----:B------:R-:W-:Y:S01]  /*6ba0*/  BSSY B0, `(.L_x_162) ;  /* 0x00000c6000007945 */ /* 0x000fe20003800000 */
[----:B------:R-:W-:Y:S01]  /*6bb0*/  USHF.L.U32 UR6, UR6, UR5, URZ ;  /* 0x0000000506067299 */ /* 0x000fe2000800063f */
[C---:B------:R-:W-:Y:S01]  /*6bc0*/  ISETP.NE.AND P2, PT, R4.reuse, RZ, PT ;  /* 0x000000ff0400720c */ /* 0x040fe20003f45270 */
[----:B------:R-:W-:Y:S01]  /*6bd0*/  IMAD.MOV.U32 R13, RZ, RZ, 0x1 ;  /* 0x00000001ff0d7424 */ /* 0x000fe200078e00ff */
[----:B------:R-:W-:Y:S01]  /*6be0*/  ISETP.NE.OR P0, PT, R4, RZ, !P0 ;  /* 0x000000ff0400720c */ /* 0x000fe20004705670 */
[----:B------:R-:W-:Y:S01]  /*6bf0*/  IMAD.MOV.U32 R12, RZ, RZ, RZ ;  /* 0x000000ffff0c7224 */ /* 0x000fe200078e00ff */
[----:B------:R-:W-:Y:S01]  /*6c00*/  LOP3.LUT R11, R18, 0x2, RZ, 0xfc, !PT ;  /* 0x00000002120b7812 */ /* 0x000fe200078efcff */
[----:B------:R-:W-:Y:S01]  /*6c10*/  ULDC UR4, c[0x0][0x600] ;  /* 0x0001800000047ab9 */ /* 0x000fe20000000800 */
[----:B------:R-:W-:Y:S01]  /*6c20*/  UMOV UR7, 0x1 ;  /* 0x0000000100077882 */ /* 0x000fe20000000000 */
[----:B------:R-:W-:-:S02]  /*6c30*/  UIADD3 UR13, UR4, -0x1, URZ ;  /* 0xffffffff040d7890 */ /* 0x000fc4000fffe03f */
[----:B------:R-:W-:Y:S02]  /*6c40*/  USHF.L.U32 UR15, UR7, UR5, URZ ;  /* 0x00000005070f7299 */ /* 0x000fe4000800063f */
[----:B------:R-:W-:Y:S01]  /*6c50*/  ULOP3.LUT UR14, URZ, UR6, URZ, 0x33, !UPT ;  /* 0x000000063f0e7292 */ /* 0x000fe2000f8e333f */
[----:B------:R-:W-:Y:S01]  /*6c60*/  ULDC.64 UR22, c[0x0][0x198] ;  /* 0x0000660000167ab9 */ /* 0x000fe20000000a00 */
[----:B0-----:R-:W-:-:S05]  /*6c70*/  VIADD R0, R0, 0x3f ;  /* 0x0000003f00007836 */ /* 0x001fca0000000000 */
[----:B------:R-:W-:-:S04]  /*6c80*/  SHF.R.S32.HI R3, RZ, 0x1f, R0 ;  /* 0x0000001fff037819 */ /* 0x000fc80000011400 */
[----:B------:R-:W-:Y:S01]  /*6c90*/  LEA.HI R3, R3, R0, RZ, 0x6 ;  /* 0x0000000003037211 */ /* 0x000fe200078f30ff */
[----:B------:R-:W-:-:S03]  /*6ca0*/  IMAD.MOV.U32 R0, RZ, RZ, 0x1 ;  /* 0x00000001ff007424 */ /* 0x000fc600078e00ff */
[----:B------:R-:W-:-:S05]  /*6cb0*/  SHF.R.S32.HI R3, RZ, 0x6, R3 ;  /* 0x00000006ff037819 */ /* 0x000fca0000011403 */
[----:B------:R-:W-:-:S07]  /*6cc0*/  VIADD R10, R3, 0x1 ;  /* 0x00000001030a7836 */ /* 0x000fce0000000000 */
.L_x_174:
[----:B------:R-:W-:-:S03]  /*6cd0*/  UMOV UR4, 0xffffffff ;  /* 0xffffffff00047882 */ /* 0x000fc60000000000 */
[----:B------:R-:W-:Y:S05]  /*6ce0*/  BRA.DIV UR4, `(.L_x_163) ;  /* 0x0000000e04907947 */ /* 0x000fea000b800000 */
[----:B------:R-:W-:-:S13]  /*6cf0*/  ELECT P6, URZ, PT ;  /* 0x00000000003f782f */ /* 0x000fda00038c0000 */
.L_x_184:
[----:B------:R-:W-:Y:S04]  /*6d00*/  BSSY B1, `(.L_x_164) ;  /* 0x000003e000017945 */ /* 0x000fe80003800000 */
[----:B------:R-:W-:Y:S05]  /*6d10*/  @!P6 BRA `(.L_x_165) ;  /* 0x0000000000f0e947 */ /* 0x000fea0003800000 */
[----:B------:R-:W0:Y:S02]  /*6d20*/  LDC R4, c[0x0][0x28c] ;  /* 0x0000a300ff047b82 */ /* 0x000e240000000800 */
[----:B0-----:R-:W-:-:S13]  /*6d30*/  ISETP.GE.AND P1, PT, R4, 0x1, PT ;  /* 0x000000010400780c */ /* 0x001fda0003f26270 */
[----:B------:R-:W-:Y:S05]  /*6d40*/  @!P1 BRA `(.L_x_165) ;  /* 0x0000000000e49947 */ /* 0x000fea0003800000 */
[----:B------:R-:W-:Y:S02]  /*6d50*/  IMAD.SHL.U32 R20, R20, 0x80, RZ ;  /* 0x0000008014147824 */ /* 0x000fe400078e00ff */
[----:B------:R-:W-:Y:S02]  /*6d60*/  IMAD.SHL.U32 R19, R19, 0x80, RZ ;  /* 0x0000008013137824 */ /* 0x000fe400078e00ff */
[----:B------:R-:W-:Y:S02]  /*6d70*/  IMAD.MOV.U32 R21, RZ, RZ, RZ ;  /* 0x000000ffff157224 */ /* 0x000fe400078e00ff */
[----:B------:R-:W-:Y:S02]  /*6d80*/  IMAD.MOV.U32 R4, RZ, RZ, R10 ;  /* 0x000000ffff047224 */ /* 0x000fe400078e000a */
[----:B------:R-:W-:Y:S02]  /*6d90*/  IMAD.MOV.U32 R5, RZ, RZ, R0 ;  /* 0x000000ffff057224 */ /* 0x000fe400078e0000 */
[----:B------:R-:W-:-:S02]  /*6da0*/  IMAD.MOV.U32 R6, RZ, RZ, R12 ;  /* 0x000000ffff067224 */ /* 0x000fc400078e000c */
[----:B------:R-:W-:-:S07]  /*6db0*/  VIADD R22, R20, 0x40 ;  /* 0x0000004014167836 */ /* 0x000fce0000000000 */
.L_x_169:
[----:B------:R-:W0:Y:S01]  /*6dc0*/  S2R R14, SR_CgaCtaId ;  /* 0x00000000000e7919 */ /* 0x000e220000008800 */
[----:B------:R-:W-:Y:S01]  /*6dd0*/  MOV R7, 0x400 ;  /* 0x0000040000077802 */ /* 0x000fe20000000f00 */
[----:B------:R-:W1:Y:S03]  /*6de0*/  @!P2 LDC R9, c[0x0][0x500] ;  /* 0x00014000ff09ab82 */ /* 0x000e660000000800 */
[----:B0-----:R-:W-:Y:S02]  /*6df0*/  LEA R15, R14, R7, 0x18 ;  /* 0x000000070e0f7211 */ /* 0x001fe400078ec0ff */
[----:B------:R-:W-:-:S03]  /*6e00*/  SHF.L.U32 R7, R5, 0x1f, RZ ;  /* 0x0000001f05077819 */ /* 0x000fc600000006ff */
[----:B------:R-:W-:-:S04]  /*6e10*/  IMAD R14, R6, 0x8, R15 ;  /* 0x00000008060e7824 */ /* 0x000fc800078e020f */
[----:B------:R-:W0:Y:S02]  /*6e20*/  SYNCS.PHASECHK.TRANS64.TRYWAIT P1, [R14+URZ+0x18], R7 ;  /* 0x000018070e0075a7 */ /* 0x000e24000802017f */
[----:B01----:R-:W-:Y:S05]  /*6e30*/  @!P1 BRA `(.L_x_166) ;  /* 0x0000000c005c9947 */ /* 0x003fea0003800000 */
.L_x_185:
[----:B0-----:R-:W-:Y:S01]  /*6e40*/  PRMT R7, R11, 0x9910, RZ ;  /* 0x000099100b077816 */ /* 0x001fe200000000ff */
[----:B------:R0:W-:Y:S03]  /*6e50*/  @!P2 SYNCS.ARRIVE.TRANS64 RZ, [R14+URZ], R9 ;  /* 0x000000090effa9a7 */ /* 0x0001e6000800003f */
[----:B------:R-:W-:-:S13]  /*6e60*/  ISETP.NE.AND P1, PT, R7, 0x2, PT ;  /* 0x000000020700780c */ /* 0x000fda0003f25270 */
[----:B0-----:R-:W-:Y:S05]  /*6e70*/  @P1 BRA `(.L_x_167) ;  /* 0x0000000000041947 */ /* 0x001fea0003800000 */
[----:B------:R-:W-:Y:S01]  /*6e80*/  BPT.TRAP 0x1 ;  /* 0x000000040000795c */ /* 0x000fe20000300000 */
.L_x_167:
[----:B------:R-:W-:Y:S05]  /*6e90*/  @P0 BRA `(.L_x_168) ;  /* 0x0000000000040947 */ /* 0x000fea0003800000 */
[----:B------:R-:W-:Y:S01]  /*6ea0*/  BPT.TRAP 0x1 ;  /* 0x000000040000795c */ /* 0x000fe20000300000 */
.L_x_168:
[----:B------:R-:W-:Y:S01]  /*6eb0*/  IMAD R15, R6, 0x4000, R15 ;  /* 0x00004000060f7824 */ /* 0x000fe200078e020f */
[----:B------:R-:W-:Y:S01]  /*6ec0*/  R2UR UR27, R21 ;  /* 0x00000000151b72ca */ /* 0x000fe200000e0000 */
[----:B------:R-:W-:Y:S01]  /*6ed0*/  VIADD R4, R4, 0xffffffff ;  /* 0xffffffff04047836 */ /* 0x000fe20000000000 */
[----:B------:R-:W-:Y:S01]  /*6ee0*/  R2UR UR9, R14 ;  /* 0x000000000e0972ca */ /* 0x000fe200000e0000 */
[----:B------:R-:W-:Y:S01]  /*6ef0*/  UIADD3 UR4, UP0, UR22, 0xf0, URZ ;  /* 0x000000f016047890 */ /* 0x000fe2000ff1e03f */
[----:B------:R-:W-:Y:S01]  /*6f00*/  R2UR UR16, R15 ;  /* 0x000000000f1072ca */ /* 0x000fe200000e0000 */
[----:B------:R-:W-:Y:S01]  /*6f10*/  UIADD3 UR30, UP1, UR22, 0x1f0, URZ ;  /* 0x000001f0161e7890 */ /* 0x000fe2000ff3e03f */
[----:B------:R-:W-:Y:S01]  /*6f20*/  R2UR UR12, R8 ;  /* 0x00000000080c72ca */ /* 0x000fe200000e0000 */
[----:B------:R-:W-:Y:S01]  /*6f30*/  UIADD3.X UR5, URZ, UR23, URZ, UP0, !UPT ;  /* 0x000000173f057290 */ /* 0x000fe200087fe43f */
[----:B------:R-:W-:Y:S01]  /*6f40*/  R2UR UR11, R19 ;  /* 0x00000000130b72ca */ /* 0x000fe200000e0000 */
[----:B------:R-:W-:Y:S01]  /*6f50*/  UIADD3.X UR31, URZ, UR23, URZ, UP1, !UPT ;  /* 0x000000173f1f7290 */ /* 0x000fe20008ffe43f */
[----:B------:R-:W-:Y:S01]  /*6f60*/  R2UR UR26, R20 ;  /* 0x00000000141a72ca */ /* 0x000fe200000e0000 */
[----:B------:R-:W-:Y:S01]  /*6f70*/  VIADD R6, R6, 0x1 ;  /* 0x0000000106067836 */ /* 0x000fe20000000000 */
[----:B------:R-:W-:Y:S01]  /*6f80*/  R2UR UR18, R22 ;  /* 0x00000000161272ca */ /* 0x000fe200000e0000 */
[----:B------:R-:W-:Y:S01]  /*6f90*/  UMOV UR6, 0x0 ;  /* 0x0000000000067882 */ /* 0x000fe20000000000 */
[----:B------:R-:W-:Y:S01]  /*6fa0*/  ISETP.GT.AND P3, PT, R4, 0x1, PT ;  /* 0x000000010400780c */ /* 0x000fe20003f64270 */
[----:B------:R-:W-:Y:S01]  /*6fb0*/  UMOV UR7, 0x10000000 ;  /* 0x1000000000077882 */ /* 0x000fe20000000000 */
[C---:B------:R-:W-:Y:S01]  /*6fc0*/  ISETP.NE.AND P1, PT, R6.reuse, 0x3, PT ;  /* 0x000000030600780c */ /* 0x040fe20003f25270 */
[----:B------:R-:W-:Y:S01]  /*6fd0*/  UIADD3 UR8, UR16, 0x100, URZ ;  /* 0x0000010010087890 */ /* 0x000fe2000fffe03f */
[----:B------:R-:W-:Y:S01]  /*6fe0*/  VIADD R21, R21, 0x40 ;  /* 0x0000004015157836 */ /* 0x000fe20000000000 */
[----:B------:R-:W-:Y:S01]  /*6ff0*/  UIADD3 UR24, UR16, 0xc100, URZ ;  /* 0x0000c10010187890 */ /* 0x000fe2000fffe03f */
[----:B------:R-:W-:Y:S01]  /*7000*/  SEL R14, RZ, 0x1, P1 ;  /* 0x00000001ff0e7807 */ /* 0x000fe20000800000 */
[----:B------:R-:W-:Y:S01]  /*7010*/  UIADD3 UR16, UR16, 0xe100, URZ ;  /* 0x0000e10010107890 */ /* 0x000fe2000fffe03f */
[----:B------:R-:W-:Y:S01]  /*7020*/  SEL R6, R6, RZ, P1 ;  /* 0x000000ff06067207 */ /* 0x000fe20000800000 */
[----:B------:R-:W-:Y:S01]  /*7030*/  UMOV UR10, UR27 ;  /* 0x0000001b000a7c82 */ /* 0x000fe20008000000 */
[----:B------:R-:W-:Y:S01]  /*7040*/  UMOV UR25, UR9 ;  /* 0x0000000900197c82 */ /* 0x000fe20008000000 */
[----:B------:R-:W-:Y:S01]  /*7050*/  UMOV UR28, UR12 ;  /* 0x0000000c001c7c82 */ /* 0x000fe20008000000 */
[----:B------:R-:W-:Y:S01]  /*7060*/  UMOV UR17, UR9 ;  /* 0x0000000900117c82 */ /* 0x000fe20008000000 */
[----:B------:R-:W-:Y:S01]  /*7070*/  UMOV UR19, UR27 ;  /* 0x0000001b00137c82 */ /* 0x000fe20008000000 */
[----:B------:R0:W-:Y:S01]  /*7080*/  UTMALDG.3D [UR8], [UR4], desc[UR6] ;  /* 0x00000608040075b4 */ /* 0x0001e20008011000 */
[----:B------:R-:W-:Y:S01]  /*7090*/  UMOV UR20, UR12 ;  /* 0x0000000c00147c82 */ /* 0x000fe20008000000 */
[----:B------:R-:W-:Y:S01]  /*70a0*/  LOP3.LUT R5, R5, R14, RZ, 0x3c, !PT ;  /* 0x0000000e05057212 */ /* 0x000fe200078e3cff */
[----:B------:R0:W-:Y:S01]  /*70b0*/  UTMALDG.3D [UR24], [UR30], desc[UR6] ;  /* 0x000006181e0075b4 */ /* 0x0001e20008011000 */
[----:B------:R0:W-:Y:S02]  /*70c0*/  UTMALDG.3D [UR16], [UR30], desc[UR6] ;  /* 0x000006101e0075b4 */ /* 0x0001e40008011000 */
[----:B0-----:R-:W-:Y:S05]  /*70d0*/  @P3 BRA `(.L_x_169) ;  /* 0xfffffffc00383947 */ /* 0x001fea000383ffff */
.L_x_165:
[----:B------:R-:W-:Y:S05]  /*70e0*/  BSYNC B1 ;  /* 0x0000000000017941 */ /* 0x000fea0003800000 */
.L_x_164:
[----:B------:R-:W-:Y:S01]  /*70f0*/  LOP3.LUT P3, RZ, R13, 0xff, RZ, 0xc0, !PT ;  /* 0x000000ff0dff7812 */ /* 0x000fe2000786c0ff */
[----:B------:R-:W-:Y:S01]  /*7100*/  IMAD.IADD R12, R3, 0x1, R12 ;  /* 0x00000001030c7824 */ /* 0x000fe200078e020c */
[----:B------:R-:W-:Y:S01]  /*7110*/  IADD3 R16, P4, R16, UR36, RZ ;  /* 0x0000002410107c10 */ /* 0x000fe2000ff9e0ff */
[----:B------:R-:W-:Y:S01]  /*7120*/  ULDC.64 UR4, c[0x0][0x650] ;  /* 0x0001940000047ab9 */ /* 0x000fe20000000a00 */
[----:B------:R-:W-:Y:S01]  /*7130*/  BSSY B1, `(.L_x_170) ;  /* 0x000006a000017945 */ /* 0x000fe20003800000 */
[----:B------:R-:W-:Y:S01]  /*7140*/  IMAD.MOV.U32 R19, RZ, RZ, -0x1 ;  /* 0xffffffffff137424 */ /* 0x000fe200078e00ff */
[----:B------:R-:W-:Y:S01]  /*7150*/  ISETP.GT.U32.AND P1, PT, R12, 0x2, PT ;  /* 0x000000020c00780c */ /* 0x000fe20003f24070 */
[----:B------:R-:W-:Y:S01]  /*7160*/  IMAD.MOV.U32 R20, RZ, RZ, -0x1 ;  /* 0xffffffffff147424 */ /* 0x000fe200078e00ff */
[----:B------:R-:W-:Y:S01]  /*7170*/  IADD3.X R17, R17, UR42, RZ, P4, !PT ;  /* 0x0000002a11117c10 */ /* 0x000fe2000a7fe4ff */
[----:B------:R-:W-:Y:S01]  /*7180*/  IMAD.MOV.U32 R8, RZ, RZ, -0x1 ;  /* 0xffffffffff087424 */ /* 0x000fe200078e00ff */
[----:B------:R-:W-:-:S02]  /*7190*/  ISETP.LT.U32.AND P1, PT, R3, 0x3, P1 ;  /* 0x000000030300780c */ /* 0x000fc40000f21070 */
[----:B------:R-:W-:Y:S01]  /*71a0*/  PRMT R13, RZ, 0x7610, R13 ;  /* 0x00007610ff0d7816 */ /* 0x000fe2000000000d */
[----:B------:R-:W0:Y:S01]  /*71b0*/  @P3 S2R R5, SR_CgaCtaId ;  /* 0x0000000000053919 */ /* 0x000e220000008800 */
[----:B------:R-:W-:-:S04]  /*71c0*/  @P3 MOV R4, 0x400 ;  /* 0x0000040000043802 */ /* 0x000fc80000000f00 */
[----:B0-----:R-:W-:Y:S01]  /*71d0*/  @P3 LEA R6, R5, R4, 0x18 ;  /* 0x0000000405063211 */ /* 0x001fe200078ec0ff */
[----:B------:R-:W-:-:S03]  /*71e0*/  IMAD.WIDE.U32 R4, R12, -0x55555555, RZ ;  /* 0xaaaaaaab0c047825 */ /* 0x000fc600078e00ff */
[----:B------:R0:W-:Y:S01]  /*71f0*/  @P3 SYNCS.ARRIVE.TRANS64.A1T0 RZ, [R6+URZ+0x48], RZ ;  /* 0x000048ff06ff39a7 */ /* 0x0001e2000810003f */
[----:B------:R-:W-:Y:S02]  /*7200*/  ISETP.GE.U32.AND P3, PT, R3, 0x3, PT ;  /* 0x000000030300780c */ /* 0x000fe40003f66070 */
[----:B------:R-:W-:Y:S02]  /*7210*/  SHF.R.U32.HI R7, RZ, 0x1, R5 ;  /* 0x00000001ff077819 */ /* 0x000fe40000011605 */
[----:B------:R-:W-:Y:S02]  /*7220*/  SEL R5, RZ, 0x1, !P1 ;  /* 0x00000001ff057807 */ /* 0x000fe40004800000 */
[----:B------:R-:W-:Y:S01]  /*7230*/  ISETP.GE.U32.AND P1, PT, R16, UR4, PT ;  /* 0x0000000410007c0c */ /* 0x000fe2000bf26070 */
[----:B------:R-:W-:Y:S01]  /*7240*/  IMAD R12, R7, -0x3, R12 ;  /* 0xfffffffd070c7824 */ /* 0x000fe200078e020c */
[----:B------:R-:W-:Y:S02]  /*7250*/  LOP3.LUT R0, R0, R5, RZ, 0x3c, !PT ;  /* 0x0000000500007212 */ /* 0x000fe400078e3cff */
[----:B------:R-:W-:-:S02]  /*7260*/  ISETP.GE.U32.AND.EX P1, PT, R17, UR5, PT, P1 ;  /* 0x0000000511007c0c */ /* 0x000fc4000bf26110 */
[----:B------:R-:W-:Y:S02]  /*7270*/  PRMT R4, RZ, 0x7610, R4 ;  /* 0x00007610ff047816 */ /* 0x000fe40000000004 */
[----:B------:R-:W-:-:S09]  /*7280*/  @P3 LOP3.LUT R0, R0, 0x1, R7, 0x78, !PT ;  /* 0x0000000100003812 */ /* 0x000fd200078e7807 */
[----:B0-----:R-:W-:Y:S05]  /*7290*/  @P1 BRA `(.L_x_171) ;  /* 0x00000004004c1947 */ /* 0x001fea0003800000 */
[----:B------:R-:W-:Y:S01]  /*72a0*/  ULDC.64 UR4, c[0x0][0x628] ;  /* 0x00018a0000047ab9 */ /* 0x000fe20000000a00 */
[----:B------:R-:W0:Y:S01]  /*72b0*/  S2R R15, SR_CTAID.X ;  /* 0x00000000000f7919 */ /* 0x000e220000002500 */
[----:B------:R-:W-:Y:S01]  /*72c0*/  ISETP.NE.U32.AND P1, PT, RZ, UR4, PT ;  /* 0x00000004ff007c0c */ /* 0x000fe2000bf25070 */
[----:B------:R-:W-:Y:S01]  /*72d0*/  ULDC UR7, c[0x0][0x630] ;  /* 0x00018c0000077ab9 */ /* 0x000fe20000000800 */
[----:B------:R-:W-:Y:S01]  /*72e0*/  IMAD.MOV.U32 R4, RZ, RZ, R16 ;  /* 0x000000ffff047224 */ /* 0x000fe200078e0010 */
[----:B------:R-:W1:Y:S01]  /*72f0*/  S2R R14, SR_CTAID.Y ;  /* 0x00000000000e7919 */ /* 0x000e620000002600 */
[----:B------:R-:W-:Y:S01]  /*7300*/  ISETP.NE.AND.EX P1, PT, RZ, UR5, PT, P1 ;  /* 0x00000005ff007c0c */ /* 0x000fe2000bf25310 */
[----:B------:R-:W-:-:S12]  /*7310*/  IMAD.MOV.U32 R5, RZ, RZ, R17 ;  /* 0x000000ffff057224 */ /* 0x000fd800078e0011 */
[----:B------:R-:W-:Y:S05]  /*7320*/  @!P1 BRA `(.L_x_172) ;  /* 0x0000000000289947 */ /* 0x000fea0003800000 */
[----:B------:R-:W-:Y:S02]  /*7330*/  ULDC UR6, c[0x0][0x634] ;  /* 0x00018d0000067ab9 */ /* 0x000fe40000000800 */
[----:B------:R-:W-:-:S05]  /*7340*/  IADD3 R9, P1, R16, UR6, RZ ;  /* 0x0000000610097c10 */ /* 0x000fca000ff3e0ff */
[----:B------:R-:W-:-:S04]  /*7350*/  IMAD.X R19, RZ, RZ, R17, P1 ;  /* 0x000000ffff137224 */ /* 0x000fc800008e0611 */
[----:B------:R-:W-:-:S04]  /*7360*/  IMAD.WIDE.U32 R6, R19, UR4, RZ ;  /* 0x0000000413067c25 */ /* 0x000fc8000f8e00ff */
[----:B------:R-:W-:-:S04]  /*7370*/  IMAD.WIDE.U32 R6, P1, R9, UR5, R6 ;  /* 0x0000000509067c25 */ /* 0x000fc8000f820006 */
[----:B------:R-:W-:-:S04]  /*7380*/  IMAD.WIDE.U32 R8, R9, UR4, RZ ;  /* 0x0000000409087c25 */ /* 0x000fc8000f8e00ff */
[----:B------:R-:W-:Y:S01]  /*7390*/  IMAD.X R5, RZ, RZ, RZ, P1 ;  /* 0x000000ffff057224 */ /* 0x000fe200008e06ff */
[----:B------:R-:W-:Y:S01]  /*73a0*/  IADD3 RZ, P1, R9, R6, RZ ;  /* 0x0000000609ff7210 */ /* 0x000fe20007f3e0ff */
[----:B------:R-:W-:-:S04]  /*73b0*/  IMAD.MOV.U32 R4, RZ, RZ, R7 ;  /* 0x000000ffff047224 */ /* 0x000fc800078e0007 */
[----:B------:R-:W-:-:S08]  /*73c0*/  IMAD.WIDE.U32.X R4, R19, UR5, R4, P1 ;  /* 0x0000000513047c25 */ /* 0x000fd000088e0404 */
.L_x_172:
[--C-:B------:R-:W-:Y:S01]  /*73d0*/  SHF.R.U64 R8, R4, UR7, R5.reuse ;  /* 0x0000000704087c19 */ /* 0x100fe20008001205 */
[----:B------:R-:W-:Y:S01]  /*73e0*/  ULDC.64 UR4, c[0x0][0x620] ;  /* 0x0001880000047ab9 */ /* 0x000fe20000000a00 */
[----:B------:R-:W-:Y:S01]  /*73f0*/  SHF.R.U32.HI R4, RZ, UR7, R5 ;  /* 0x00000007ff047c19 */ /* 0x000fe20008011605 */
[----:B------:R-:W2:Y:S01]  /*7400*/  LDC R24, c[0x0][0x144] ;  /* 0x00005100ff187b82 */ /* 0x000ea20000000800 */
[----:B------:R-:W-:Y:S01]  /*7410*/  IADD3 R7, P1, RZ, -R8, RZ ;  /* 0x80000008ff077210 */ /* 0x000fe20007f3e0ff */
[----:B------:R-:W-:Y:S01]  /*7420*/  ULDC.64 UR8, c[0x0][0x640] ;  /* 0x0001900000087ab9 */ /* 0x000fe20000000a00 */
[----:B0-----:R-:W-:Y:S01]  /*7430*/  I2FP.F32.U32 R9, R15 ;  /* 0x0000000f00097245 */ /* 0x001fe20000201000 */
[----:B------:R-:W-:Y:S02]  /*7440*/  ULDC UR6, c[0x0][0x608] ;  /* 0x0001820000067ab9 */ /* 0x000fe40000000800 */
[----:B------:R-:W-:Y:S01]  /*7450*/  IMAD.X R4, RZ, RZ, ~R4, P1 ;  /* 0x000000ffff047224 */ /* 0x000fe200008e0e04 */
[----:B------:R-:W-:Y:S01]  /*7460*/  ISETP.NE.U32.AND P1, PT, RZ, UR8, PT ;  /* 0x00000008ff007c0c */ /* 0x000fe2000bf25070 */
[----:B------:R-:W0:Y:S02]  /*7470*/  LDC R21, c[0x0][0x148] ;  /* 0x00005200ff157b82 */ /* 0x000e240000000800 */
[----:B------:R-:W-:Y:S01]  /*7480*/  IMAD R6, R4, UR4, RZ ;  /* 0x0000000404067c24 */ /* 0x000fe2000f8e02ff */
[----:B------:R-:W-:Y:S01]  /*7490*/  ISETP.NE.AND.EX P1, PT, RZ, UR9, PT, P1 ;  /* 0x00000009ff007c0c */ /* 0x000fe2000bf25310 */
[----:B------:R-:W-:Y:S01]  /*74a0*/  IMAD.WIDE.U32 R4, R7, UR4, R16 ;  /* 0x0000000407047c25 */ /* 0x000fe2000f8e0010 */
[----:B------:R-:W-:-:S03]  /*74b0*/  ULDC UR4, c[0x0][0x150] ;  /* 0x0000540000047ab9 */ /* 0x000fc60000000800 */
[----:B------:R-:W-:Y:S02]  /*74c0*/  IMAD R7, R7, UR5, R6 ;  /* 0x0000000507077c24 */ /* 0x000fe4000f8e0206 */
[----:B------:R-:W-:Y:S01]  /*74d0*/  FMUL R6, R9, UR4 ;  /* 0x0000000409067c20 */ /* 0x000fe20008400000 */
[----:B------:R-:W-:Y:S01]  /*74e0*/  ULDC UR4, c[0x0][0x618] ;  /* 0x0001860000047ab9 */ /* 0x000fe20000000800 */
[----:B------:R-:W-:Y:S01]  /*74f0*/  ULDC UR5, c[0x0][0x154] ;  /* 0x0000550000057ab9 */ /* 0x000fe20000000800 */
[----:B------:R-:W-:-:S03]  /*7500*/  IMAD.IADD R5, R5, 0x1, R7 ;  /* 0x0000000105057824 */ /* 0x000fc600078e0207 */
[----:B------:R-:W3:Y:S02]  /*7510*/  F2I.U32.TRUNC.NTZ R6, R6 ;  /* 0x0000000600067305 */ /* 0x000ee4000020f000 */
[----:B------:R-:W-:Y:S02]  /*7520*/  SHF.R.U64 R9, R4, UR4, R5 ;  /* 0x0000000404097c19 */ /* 0x000fe40008001205 */
[----:B-1----:R-:W-:-:S05]  /*7530*/  I2FP.F32.U32 R4, R14 ;  /* 0x0000000e00047245 */ /* 0x002fca0000201000 */
[----:B------:R-:W-:Y:S01]  /*7540*/  FMUL R22, R4, UR5 ;  /* 0x0000000504167c20 */ /* 0x000fe20008400000 */
[----:B------:R-:W-:Y:S01]  /*7550*/  SHF.R.U32.HI R4, RZ, UR4, R5 ;  /* 0x00000004ff047c19 */ /* 0x000fe20008011605 */
[----:B------:R-:W-:-:S03]  /*7560*/  ULDC UR4, c[0x0][0x658] ;  /* 0x0001960000047ab9 */ /* 0x000fc60000000800 */
[--C-:B------:R-:W-:Y:S01]  /*7570*/  SHF.R.U64 R20, R9, UR6, R4.reuse ;  /* 0x0000000609147c19 */ /* 0x100fe20008001204 */
[----:B------:R-:W1:Y:S01]  /*7580*/  F2I.U32.TRUNC.NTZ R22, R22 ;  /* 0x0000001600167305 */ /* 0x000e62000020f000 */
[----:B------:R-:W-:Y:S01]  /*7590*/  SHF.R.U32.HI R5, RZ, UR6, R4 ;  /* 0x00000006ff057c19 */ /* 0x000fe20008011604 */
[----:B---3--:R-:W-:-:S03]  /*75a0*/  IMAD.MOV R6, RZ, RZ, -R6 ;  /* 0x000000ffff067224 */ /* 0x008fc600078e0a06 */
[----:B------:R-:W-:Y:S01]  /*75b0*/  SHF.R.U64 R19, R20, UR4, R5 ;  /* 0x0000000414137c19 */ /* 0x000fe20008001205 */
[----:B--2---:R-:W-:Y:S01]  /*75c0*/  IMAD R15, R24, R6, R15 ;  /* 0x00000006180f7224 */ /* 0x004fe200078e020f */
[----:B------:R-:W-:-:S03]  /*75d0*/  SHF.R.U32.HI R23, RZ, UR4, R5 ;  /* 0x00000004ff177c19 */ /* 0x000fc60008011605 */
[----:B------:R-:W-:Y:S02]  /*75e0*/  IMAD.MOV.U32 R4, RZ, RZ, R19 ;  /* 0x000000ffff047224 */ /* 0x000fe400078e0013 */
[----:B------:R-:W-:Y:S01]  /*75f0*/  IMAD.MOV.U32 R5, RZ, RZ, R23 ;  /* 0x000000ffff057224 */ /* 0x000fe200078e0017 */
[----:B-1----:R-:W-:Y:S06]  /*7600*/  @!P1 BRA `(.L_x_173) ;  /* 0x0000000000289947 */ /* 0x002fec0003800000 */
[----:B------:R-:W-:Y:S02]  /*7610*/  ULDC UR4, c[0x0][0x64c] ;  /* 0x0001930000047ab9 */ /* 0x000fe40000000800 */
[----:B------:R-:W-:-:S05]  /*7620*/  IADD3 R5, P1, R19, UR4, RZ ;  /* 0x0000000413057c10 */ /* 0x000fca000ff3e0ff */
[----:B------:R-:W-:-:S04]  /*7630*/  IMAD.X R23, RZ, RZ, R23, P1 ;  /* 0x000000ffff177224 */ /* 0x000fc800008e0617 */
[----:B------:R-:W-:-:S04]  /*7640*/  IMAD.WIDE.U32 R6, R23, UR8, RZ ;  /* 0x0000000817067c25 */ /* 0x000fc8000f8e00ff */
[----:B------:R-:W-:-:S04]  /*7650*/  IMAD.WIDE.U32 R6, P1, R5, UR9, R6 ;  /* 0x0000000905067c25 */ /* 0x000fc8000f820006 */
[----:B------:R-:W-:-:S04]  /*7660*/  IMAD.WIDE.U32 R4, R5, UR8, RZ ;  /* 0x0000000805047c25 */ /* 0x000fc8000f8e00ff */
[----:B------:R-:W-:Y:S01]  /*7670*/  IMAD.MOV.U32 R4, RZ, RZ, R7 ;  /* 0x000000ffff047224 */ /* 0x000fe200078e0007 */
[----:B------:R-:W-:Y:S01]  /*7680*/  IADD3 RZ, P3, R5, R6, RZ ;  /* 0x0000000605ff7210 */ /* 0x000fe20007f7e0ff */
[----:B------:R-:W-:-:S04]  /*7690*/  IMAD.X R5, RZ, RZ, RZ, P1 ;  /* 0x000000ffff057224 */ /* 0x000fc800008e06ff */
[----:B------:R-:W-:-:S08]  /*76a0*/  IMAD.WIDE.U32.X R4, R23, UR9, R4, P3 ;  /* 0x0000000917047c25 */ /* 0x000fd000098e0404 */
.L_x_173:
[----:B------:R-:W-:Y:S01]  /*76b0*/  ISETP.NE.AND P1, PT, R2, 0x1, PT ;  /* 0x000000010200780c */ /* 0x000fe20003f25270 */
[----:B------:R-:W-:Y:S01]  /*76c0*/  ULDC UR4, c[0x0][0x648] ;  /* 0x0001920000047ab9 */ /* 0x000fe20000000800 */
[----:B------:R-:W-:Y:S01]  /*76d0*/  LOP3.LUT R20, R20, UR14, RZ, 0xc0, !PT ;  /* 0x0000000e14147c12 */ /* 0x000fe2000f8ec0ff */
[----:B------:R-:W-:Y:S01]  /*76e0*/  IMAD.MOV R22, RZ, RZ, -R22 ;  /* 0x000000ffff167224 */ /* 0x000fe200078e0a16 */
[----:B------:R-:W-:Y:S01]  /*76f0*/  SHF.R.U64 R5, R4, UR4, R5 ;  /* 0x0000000404057c19 */ /* 0x000fe20008001205 */
[----:B------:R-:W-:Y:S01]  /*7700*/  ULDC UR4, c[0x0][0x638] ;  /* 0x00018e0000047ab9 */ /* 0x000fe20000000800 */
[----:B------:R-:W-:Y:S01]  /*7710*/  LOP3.LUT R6, R9, UR13, RZ, 0xc0, !PT ;  /* 0x0000000d09067c12 */ /* 0x000fe2000f8ec0ff */
[----:B------:R-:W-:Y:S02]  /*7720*/  ULDC UR5, c[0x0][0x610] ;  /* 0x0001840000057ab9 */ /* 0x000fe40000000800 */
[----:B------:R-:W-:Y:S02]  /*7730*/  IMAD.MOV R4, RZ, RZ, -R5 ;  /* 0x000000ffff047224 */ /* 0x000fe400078e0a05 */
[----:B------:R-:W-:-:S02]  /*7740*/  IMAD R20, R5, UR15, R20 ;  /* 0x0000000f05147c24 */ /* 0x000fc4000f8e0214 */
[----:B0-----:R-:W-:Y:S02]  /*7750*/  @P1 IMAD R15, R21, R22, R14 ;  /* 0x00000016150f1224 */ /* 0x001fe400078e020e */
[----:B------:R-:W-:Y:S01]  /*7760*/  IMAD R19, R4, UR4, R19 ;  /* 0x0000000404137c24 */ /* 0x000fe2000f8e0213 */
[----:B------:R-:W-:Y:S01]  /*7770*/  ULDC UR4, c[0x0][0x600] ;  /* 0x0001800000047ab9 */ /* 0x000fe20000000800 */
[----:B------:R-:W-:Y:S02]  /*7780*/  IMAD R15, R20, UR5, R15 ;  /* 0x00000005140f7c24 */ /* 0x000fe4000f8e020f */
[----:B------:R-:W-:Y:S02]  /*7790*/  IMAD R6, R19, UR4, R6 ;  /* 0x0000000413067c24 */ /* 0x000fe4000f8e0206 */
[----:B------:R-:W-:-:S03]  /*77a0*/  IMAD.MOV.U32 R4, RZ, RZ, 0x1 ;  /* 0x00000001ff047424 */ /* 0x000fc600078e00ff */
[----:B------:R-:W-:Y:S02]  /*77b0*/  SEL R20, R6, R15, !P1 ;  /* 0x0000000f06147207 */ /* 0x000fe40004800000 */
[----:B------:R-:W-:-:S07]  /*77c0*/  SEL R19, R15, R6, !P1 ;  /* 0x000000060f137207 */ /* 0x000fce0004800000 */
.L_x_171:
[----:B------:R-:W-:Y:S05]  /*77d0*/  BSYNC B1 ;  /* 0x0000000000017941 */ /* 0x000fea0003800000 */
.L_x_170:
[----:B------:R-:W-:-:S13]  /*77e0*/  LOP3.LUT P1, RZ, R4, 0xff, RZ, 0xc0, !PT ;  /* 0x000000ff04ff7812 */ /* 0x000fda000782c0ff */
[----:B------:R-:W-:Y:S05]  /*77f0*/  @P1 BRA `(.L_x_174) ;  /* 0xfffffff400341947 */ /* 0x000fea000383ffff */
[----:B------:R-:W-:Y:S05]  /*7800*/  BSYNC B0 ;  /* 0x0000000000007941 */ /* 0x000fea0003800000 */
.L_x_162:
[----:B------:R-:W-:-:S03]  /*7810*/  UMOV UR4, 0xffffffff ;  /* 0xffffffff00047882 */ /* 0x000fc60000000000 */
[----:B------:R-:W-:Y:S05]  /*7820*/  BRA.DIV UR4, `(.L_x_175) ;  /* 0x0000000204f47947 */ /* 0x000fea000b800000 */
[----:B------:R-:W-:-:S13]  /*7830*/  ELECT P6, URZ, PT ;  /* 0x00000000003f782f */ /* 0x000fda00038c0000 */
.L_x_188:
[----:B------:R-:W-:Y:S04]  /*7840*/  BSSY B0, `(.L_x_176) ;  /* 0x0000022000007945 */ /* 0x000fe80003800000 */
[----:B------:R-:W-:Y:S05]  /*7850*/  @!P6 BRA `(.L_x_177) ;  /* 0x000000000080e947 */ /* 0x000fea0003800000 */
[----:B------:R-:W-:-:S04]  /*7860*/  LOP3.LUT R18, R18, 0x2, RZ, 0xfc, !PT ;  /* 0x0000000212127812 */ /* 0x000fc800078efcff */
[----:B------:R-:W-:-:S13]  /*7870*/  ISETP.NE.AND P0, PT, R18, 0x3, PT ;  /* 0x000000031200780c */ /* 0x000fda0003f05270 */
[----:B------:R-:W-:Y:S05]  /*7880*/  @!P0 BRA `(.L_x_178) ;  /* 0x0000000000048947 */ /* 0x000fea0003800000 */
[----:B------:R-:W-:Y:S01]  /*7890*/  BPT.TRAP 0x1 ;  /* 0x000000040000795c */ /* 0x000fe20000300000 */
.L_x_178:
[----:B------:R-:W0:Y:S01]  /*78a0*/  S2R R3, SR_CgaCtaId ;  /* 0x0000000000037919 */ /* 0x000e220000008800 */
[----:B------:R-:W-:-:S04]  /*78b0*/  MOV R2, 0x400 ;  /* 0x0000040000027802 */ /* 0x000fc80000000f00 */
[----:B0-----:R-:W-:Y:S02]  /*78c0*/  LEA R3, R3, R2, 0x18 ;  /* 0x0000000203037211 */ /* 0x001fe400078ec0ff */
[----:B------:R-:W-:-:S03]  /*78d0*/  SHF.L.U32 R2, R0, 0x1f, RZ ;  /* 0x0000001f00027819 */ /* 0x000fc600000006ff */
[----:B------:R-:W-:-:S04]  /*78e0*/  VIADD R3, R3, 0x18 ;  /* 0x0000001803037836 */ /* 0x000fc80000000000 */
[C---:B------:R-:W-:Y:S02]  /*78f0*/  IMAD R7, R12.reuse, 0x8, R3 ;  /* 0x000000080c077824 */ /* 0x040fe400078e0203 */
[----:B------:R-:W-:Y:S02]  /*7900*/  VIADD R12, R12, 0x1 ;  /* 0x000000010c0c7836 */ /* 0x000fe40000000000 */
[----:B------:R-:W0:Y:S03]  /*7910*/  SYNCS.PHASECHK.TRANS64.TRYWAIT P0, [R7+URZ], R2 ;  /* 0x00000002070075a7 */ /* 0x000e26000800017f */
[----:B------:R-:W-:-:S04]  /*7920*/  ISETP.NE.AND P1, PT, R12, 0x3, PT ;  /* 0x000000030c00780c */ /* 0x000fc80003f25270 */
[----:B------:R-:W-:Y:S02]  /*7930*/  SEL R5, RZ, 0x1, P1 ;  /* 0x00000001ff057807 */ /* 0x000fe40000800000 */
[----:B------:R-:W-:Y:S02]  /*7940*/  SEL R12, R12, RZ, P1 ;  /* 0x000000ff0c0c7207 */ /* 0x000fe40000800000 */
[----:B------:R-:W-:-:S03]  /*7950*/  LOP3.LUT R5, R0, R5, RZ, 0x3c, !PT ;  /* 0x0000000500057212 */ /* 0x000fc600078e3cff */
[----:B------:R-:W-:Y:S01]  /*7960*/  IMAD R9, R12, 0x8, R3 ;  /* 0x000000080c097824 */ /* 0x000fe200078e0203 */
[----:B------:R-:W-:Y:S01]  /*7970*/  SHF.L.U32 R4, R5, 0x1f, RZ ;  /* 0x0000001f05047819 */ /* 0x000fe200000006ff */
[----:B0-----:R-:W-:Y:S06]  /*7980*/  @!P0 BRA `(.L_x_179) ;  /* 0x0000000000bc8947 */ /* 0x001fec0003800000 */
.L_x_189:
[----:B------:R-:W1:Y:S01]  /*7990*/  SYNCS.PHASECHK.TRANS64.TRYWAIT P0, [R9+URZ], R4 ;  /* 0x00000004090075a7 */ /* 0x000e62000800017f */
[----:B------:R-:W-:-:S05]  /*79a0*/  VIADD R0, R12, 0x1 ;  /* 0x000000010c007836 */ /* 0x000fca0000000000 */
[----:B------:R-:W-:-:S04]  /*79b0*/  ISETP.NE.AND P1, PT, R0, 0x3, PT ;  /* 0x000000030000780c */ /* 0x000fc80003f25270 */
[----:B0-----:R-:W-:Y:S02]  /*79c0*/  SEL R2, RZ, 0x1, P1 ;  /* 0x00000001ff027807 */ /* 0x001fe40000800000 */
[----:B------:R-:W-:Y:S02]  /*79d0*/  SEL R0, R0, RZ, P1 ;  /* 0x000000ff00007207 */ /* 0x000fe40000800000 */
[----:B------:R-:W-:Y:S01]  /*79e0*/  LOP3.LUT R2, R5, R2, RZ, 0x3c, !PT ;  /* 0x0000000205027212 */ /* 0x000fe200078e3cff */
[----:B-1----:R-:W-:Y:S06]  /*79f0*/  @!P0 BRA `(.L_x_180) ;  /* 0x0000000000b48947 */ /* 0x002fec0003800000 */
.L_x_190:
[----:B------:R-:W-:Y:S01]  /*7a00*/  IMAD R3, R0, 0x8, R3 ;  /* 0x0000000800037824 */ /* 0x000fe200078e0203 */
[----:B------:R-:W-:-:S07]  /*7a10*/  SHF.L.U32 R0, R2, 0x1f, RZ ;  /* 0x0000001f02007819 */ /* 0x000fce00000006ff */
.L_x_181:
[----:B-1----:R1:W2:Y:S02]  /*7a20*/  SYNCS.PHASECHK.TRANS64.TRYWAIT P0, [R3+URZ], R0 ;  /* 0x00000000030075a7 */ /* 0x0022a4000800017f */
[----:B--2---:R-:W-:Y:S05]  /*7a30*/  @!P0 NANOSLEEP.SYNCS 0x989680 ;  /* 0x009896800000895d */ /* 0x004fea0003900000 */
[----:B------:R-:W2:Y:S02]  /*7a40*/  @!P0 SYNCS.PHASECHK.TRANS64 P0, [R3+URZ], R0 ;  /* 0x00000000030085a7 */ /* 0x000ea4000800007f */
[----:B--2---:R-:W-:Y:S05]  /*7a50*/  @!P0 BRA `(.L_x_181) ;  /* 0xfffffffc00f08947 */ /* 0x004fea000383ffff */
.L_x_177:
[----:B------:R-:W-:Y:S05]  /*7a60*/  BSYNC B0 ;  /* 0x0000000000007941 */ /* 0x000fea0003800000 */
.L_x_176:
[----:B------:R-:W-:Y:S05]  /*7a70*/  EXIT ;  /* 0x000000000000794d */ /* 0x000fea0003800000 */
.L_x_17:
[----:B-1----:R1:W2:Y:S02]  /*7a80*/  SYNCS.PHASECHK.TRANS64.TRYWAIT P1, [R3+URZ], R0 ;  /* 0x00000000030075a7 */ /* 0x0022a4000802017f */
[----:B--2---:R-:W-:Y:S05]  /*7a90*/  @!P1 NANOSLEEP.SYNCS 0x989680 ;  /* 0x009896800000995d */ /* 0x004fea0003900000 */
[----:B------:R-:W2:Y:S02]  /*7aa0*/  @!P1 SYNCS.PHASECHK.TRANS64 P1, [R3+URZ], R0 ;  /* 0x00000000030095a7 */ /* 0x000ea4000802007f */
[----:B--2---:R-:W-:Y:S05]  /*7ab0*/  @!P1 BRA `(.L_x_17) ;  /* 0xfffffffc00f09947 */ /* 0x004fea000383ffff */
[----:B------:R-:W-:Y:S05]  /*7ac0*/  BRA `(.L_x_16) ;  /* 0xffffff9800707947 */ /* 0x000fea000383ffff */
.L_x_22:
[----:B-1----:R-:W-:-:S04]  /*7ad0*/  IMAD.U32 R4, RZ, RZ, UR7 ;  /* 0x00000007ff047e24 */ /* 0x002fc8000f8e00ff */
[----:B------:R1:W2:Y:S03]  /*7ae0*/  SYNCS.PHASECHK.TRANS64.TRYWAIT P1, [R4+URZ], R3 ;  /* 0x00000003040075a7 */ /* 0x0002a6000802017f */
[----:B--2---:R-:W-:Y:S05]  /*7af0*/  @!P1 NANOSLEEP.SYNCS 0x989680 ;  /* 0x009896800000995d */ /* 0x004fea0003900000 */
[----:B------:R-:W2:Y:S02]  /*7b00*/  @!P1 SYNCS.PHASECHK.TRANS64 P1, [R4+URZ], R3 ;  /* 0x00000003040095a7 */ /* 0x000ea4000802007f */
[----:B--2---:R-:W-:Y:S05]  /*7b10*/  @!P1 BRA `(.L_x_22) ;  /* 0xfffffffc00ec9947 */ /* 0x004fea000383ffff */
[----:B------:R-:W-:Y:S05]  /*7b20*/  BRA `(.L_x_21) ;  /* 0xffffff9c003c7947 */ /* 0x000fea000383ffff */
.L_x_163:
[----:B------:R-:W-:Y:S01]  /*7b30*/  BSSY B1, `(.L_x_182) ;  /* 0x0000006000017945 */ /* 0x000fe20003800000 */
[----:B------:R-:W-:-:S07]  /*7b40*/  IMAD.MOV.U32 R15, RZ, RZ, -0x1 ;  /* 0xffffffffff0f7424 */ /* 0x000fce00078e00ff */
[----:B------:R-:W-:Y:S05]  /*7b50*/  WARPSYNC.COLLECTIVE R15, `(.L_x_183) ;  /* 0x000000000f0c7348 */ /* 0x000fea0003c00000 */
[----:B------:R-:W-:Y:S02]  /*7b60*/  ELECT P6, UR62, PT ;  /* 0x00000000003e782f */ /* 0x000fe400038c0000 */
[----:B------:R-:W-:Y:S01]  /*7b70*/  MOV R14, UR62 ;  /* 0x0000003e000e7c02 */ /* 0x000fe20008000f00 */
[----:B------:R-:W-:Y:S10]  /*7b80*/  ENDCOLLECTIVE ;  /* 0x000000000000791b */ /* 0x000ff40003800000 */
.L_x_183:
[----:B------:R-:W-:Y:S05]  /*7b90*/  BSYNC B1 ;  /* 0x0000000000017941 */ /* 0x000fea0003800000 */
.L_x_182:
[----:B------:R-:W-:Y:S05]  /*7ba0*/  BRA `(.L_x_184) ;  /* 0xfffffff000547947 */ /* 0x000fea000383ffff */
.L_x_166:
[----:B0-----:R0:W1:Y:S02]  /*7bb0*/  SYNCS.PHASECHK.TRANS64.TRYWAIT P1, [R14+URZ+0x18], R7 ;  /* 0x000018070e0075a7 */ /* 0x001064000802017f */
[----:B-1----:R-:W-:Y:S05]  /*7bc0*/  @!P1 NANOSLEEP.SYNCS 0x989680 ;  /* 0x009896800000995d */ /* 0x002fea0003900000 */
[----:B------:R-:W1:Y:S02]  /*7bd0*/  @!P1 SYNCS.PHASECHK.TRANS64 P1, [R14+URZ+0x18], R7 ;  /* 0x000018070e0095a7 */ /* 0x000e64000802007f */
[----:B-1----:R-:W-:Y:S05]  /*7be0*/  @!P1 BRA `(.L_x_166) ;  /* 0xfffffffc00f09947 */ /* 0x002fea000383ffff */
[----:B------:R-:W-:Y:S05]  /*7bf0*/  BRA `(.L_x_185) ;  /* 0xfffffff000907947 */ /* 0x000fea000383ffff */
.L_x_175:
[----:B------:R-:W-:Y:S01]  /*7c00*/  BSSY B0, `(.L_x_186) ;  /* 0x0000006000007945 */ /* 0x000fe20003800000 */
[----:B------:R-:W-:-:S07]  /*7c10*/  IMAD.MOV.U32 R15, RZ, RZ, -0x1 ;  /* 0xffffffffff0f7424 */ /* 0x000fce00078e00ff */
[----:B------:R-:W-:Y:S05]  /*7c20*/  WARPSYNC.COLLECTIVE R15, `(.L_x_187) ;  /* 0x000000000f0c7348 */ /* 0x000fea0003c00000 */
[----:B------:R-:W-:Y:S02]  /*7c30*/  ELECT P6, UR62, PT ;  /* 0x00000000003e782f */ /* 0x000fe400038c0000 */
[----:B------:R-:W-:Y:S01]  /*7c40*/  MOV R14, UR62 ;  /* 0x0000003e000e7c02 */ /* 0x000fe20008000f00 */
[----:B------:R-:W-:Y:S10]  /*7c50*/  ENDCOLLECTIVE ;  /* 0x000000000000791b */ /* 0x000ff40003800000 */
.L_x_187:
[----:B------:R-:W-:Y:S05]  /*7c60*/  BSYNC B0 ;  /* 0x0000000000007941 */ /* 0x000fea0003800000 */
.L_x_186:
[----:B------:R-:W-:Y:S05]  /*7c70*/  BRA `(.L_x_188) ;  /* 0xfffffff800f07947 */ /* 0x000fea000383ffff */
.L_x_179:
[----:B0-----:R0:W1:Y:S02]  /*7c80*/  SYNCS.PHASECHK.TRANS64.TRYWAIT P0, [R7+URZ], R2 ;  /* 0x00000002070075a7 */ /* 0x001064000800017f */
[----:B-1----:R-:W-:Y:S05]  /*7c90*/  @!P0 NANOSLEEP.SYNCS 0x989680 ;  /* 0x009896800000895d */ /* 0x002fea0003900000 */
[----:B------:R-:W1:Y:S02]  /*7ca0*/  @!P0 SYNCS.PHASECHK.TRANS64 P0, [R7+URZ], R2 ;  /* 0x00000002070085a7 */ /* 0x000e64000800007f */
[----:B-1----:R-:W-:Y:S05]  /*7cb0*/  @!P0 BRA `(.L_x_179) ;  /* 0xfffffffc00f08947 */ /* 0x002fea000383ffff */
[----:B------:R-:W-:Y:S05]  /*7cc0*/  BRA `(.L_x_189) ;  /* 0xfffffffc00307947 */ /* 0x000fea000383ffff */
.L_x_180:
[----:B0-----:R0:W1:Y:S02]  /*7cd0*/  SYNCS.PHASECHK.TRANS64.TRYWAIT P0, [R9+URZ], R4 ;  /* 0x00000004090075a7 */ /* 0x001064000800017f */
[----:B-1----:R-:W-:Y:S05]  /*7ce0*/  @!P0 NANOSLEEP.SYNCS 0x989680 ;  /* 0x009896800000895d */ /* 0x002fea0003900000 */
[----:B------:R-:W1:Y:S02]  /*7cf0*/  @!P0 SYNCS.PHASECHK.TRANS64 P0, [R9+URZ], R4 ;  /* 0x00000004090085a7 */ /* 0x000e64000800007f */
[----:B-1----:R-:W-:Y:S05]  /*7d00*/  @!P0 BRA `(.L_x_180) ;  /* 0xfffffffc00f08947 */ /* 0x002fea000383ffff */
[----:B------:R-:W-:Y:S05]  /*7d10*/  BRA `(.L_x_190) ;  /* 0xfffffffc00387947 */ /* 0x000fea000383ffff */
.L_x_191:
[----:B------:R-:W-:-:S00]  /*7d20*/  BRA `(.L_x_191) ;  /* 0xfffffffc00fc7947 */ /* 0x000fc0000383ffff */
[----:B------:R-:W-:-:S00]  /*7d30*/  NOP ;  /* 0x0000000000007918 */ /* 0x000fc00000000000 */
        /* <DEDUP_REMOVED lines=12> */
.L_x_192:


//--------------------- .nv.global.init           --------------------------
	.section	.nv.global.init,"aw",@progbits
.nv.global.init:
	.type		$str$22,@object
	.size		$str$22,($str$23 - $str$22)
$str$22:
        /*0000*/ 	.byte	0x6b, 0x5f, 0x74, 0x69, 0x6c, 0x65, 0x5f, 0x63, 0x6f, 0x75, 0x6e, 0x74, 0x20, 0x3e, 0x3d, 0x20
        /*0010*/ 	.byte	0x31, 0x00
	.type		$str$23,@object
	.size		$str$23,(__unnamed_1 - $str$23)
$str$23:
        /*0012*/ 	.byte	0x2f, 0x74, 0x6d, 0x70, 0x2f, 0x63, 0x75, 0x74, 0x6c, 0x61, 0x73, 0x73, 0x5f, 0x73, 0x77, 0x65
        /*0022*/ 	.byte	0x65, 0x70, 0x5f, 0x73, 0x72, 0x63, 0x2f, 0x69, 0x6e, 0x63, 0x6c, 0x75, 0x64, 0x65, 0x2f, 0x63
        /*0032*/ 	.byte	0x75, 0x74, 0x6c, 0x61, 0x73, 0x73, 0x2f, 0x67, 0x65, 0x6d, 0x6d, 0x2f, 0x63, 0x6f, 0x6c, 0x6c
        /*0042*/ 	.byte	0x65, 0x63, 0x74, 0x69, 0x76, 0x65, 0x2f, 0x73, 0x6d, 0x39, 0x30, 0x5f, 0x6d, 0x6d, 0x61, 0x5f
        /*0052*/ 	.byte	0x74, 0x6d, 0x61, 0x5f, 0x67, 0x6d, 0x6d, 0x61, 0x5f, 0x73, 0x73, 0x5f, 0x77, 0x61, 0x72, 0x70
        /*0062*/ 	.byte	0x73, 0x70, 0x65, 0x63, 0x69, 0x61, 0x6c, 0x69, 0x7a, 0x65, 0x64, 0x2e, 0x68, 0x70, 0x70, 0x00
	.type		__unnamed_1,@object
	.size		__unnamed_1,(.L_0 - __unnamed_1)
__unnamed_1:
        /*0072*/ 	.byte	0x76, 0x6f, 0x69, 0x64, 0x20, 0x63, 0x75, 0x74, 0x6c, 0x61, 0x73, 0x73, 0x3a, 0x3a, 0x67, 0x65
        /* <DEDUP_REMOVED lines=179> */
        /*0bb2*/ 	.byte	0x3a, 0x3a, 0x69, 0x64, 0x65, 0x6e, 0x74, 0x69, 0x74, 0x79, 0x5d, 0x00
.L_0:


//--------------------- .nv.shared._ZN7cutlass13device_kernelINS_4gemm6kernel13GemmUniversalIN4cute5tupleIJiiiiEEENS1_10collective13CollectiveMmaINS1_34MainloopSm90TmaGmmaWarpSpecializedILi3ENS5_IJNS4_1CILi1EEESB_SB_EEENS1_35KernelTmaWarpSpecializedCooperativeEEENS5_IJNSA_ILi128EEESF_NSA_ILi64EEEEEENS_6half_tENS5_IJlSB_lEEESI_NS5_IJSB_llEEENS4_8TiledMMAINS4_8MMA_AtomIJNS4_4SM904GMMA26MMA_64x128x16_F32F16F16_SSILNSO_5MajorE0ELSQ_1ELNSO_7ScaleInE1ELSR_1EEEEEENS4_6LayoutINS5_IJNSA_ILi2EEESB_SB_EEENS5_IJSB_NSA_ILi0EEESX_EEEEENS5_IJNS4_10UnderscoreES10_S10_EEEEENS4_13SM90_TMA_LOADENS4_14ComposedLayoutINS4_7SwizzleILi3ELi4ELi3EEENS4_18smem_ptr_flag_bitsILi16EEENSU_INS5_IJNSA_ILi8EEESG_EEENS5_IJSG_SB_EEEEEEEvNS4_8identityES13_NS14_IS16_S18_NSU_INS5_IJSG_S19_EEENS5_IJSB_SG_EEEEEEEvS1E_EENS_8epilogue10collective6detail29Sm90TmaWarpSpecializedAdapterINS1L_15DefaultEpilogueISI_SJ_SJ_NS1K_6thread17LinearCombinationISI_Li1EffLNS1P_9ScaleType4KindE0ELNS_15FloatRoundStyleE2ESI_EENS1_15EpilogueDefaultEEEEEvvEEEEvNT_6ParamsE --------------------------
	.section	.nv.shared._ZN7cutlass13device_kernelINS_4gemm6kernel13GemmUniversalIN4cute5tupleIJiiiiEEENS1_10collective13CollectiveMmaINS1_34MainloopSm90TmaGmmaWarpSpecializedILi3ENS5_IJNS4_1CILi1EEESB_SB_EEENS1_35KernelTmaWarpSpecializedCooperativeEEENS5_IJNSA_ILi128EEESF_NSA_ILi64EEEEEENS_6half_tENS5_IJlSB_lEEESI_NS5_IJSB_llEEENS4_8TiledMMAINS4_8MMA_AtomIJNS4_4SM904GMMA26MMA_64x128x16_F32F16F16_SSILNSO_5MajorE0ELSQ_1ELNSO_7ScaleInE1ELSR_1EEEEEENS4_6LayoutINS5_IJNSA_ILi2EEESB_SB_EEENS5_IJSB_NSA_ILi0EEESX_EEEEENS5_IJNS4_10UnderscoreES10_S10_EEEEENS4_13SM90_TMA_LOADENS4_14ComposedLayoutINS4_7SwizzleILi3ELi4ELi3EEENS4_18smem_ptr_flag_bitsILi16EEENSU_INS5_IJNSA_ILi8EEESG_EEENS5_IJSG_SB_EEEEEEEvNS4_8identityES13_NS14_IS16_S18_NSU_INS5_IJSG_S19_EEENS5_IJSB_SG_EEEEEEEvS1E_EENS_8epilogue10collective6detail29Sm90TmaWarpSpecializedAdapterINS1L_15DefaultEpilogueISI_SJ_SJ_NS1K_6thread17LinearCombinationISI_Li1EffLNS1P_9ScaleType4KindE0ELNS_15FloatRoundStyleE2ESI_EENS1_15EpilogueDefaultEEEEEvvEEEEvNT_6ParamsE,"aw",@nobits
	.sectionflags	@""
	.align	16
	.zero		1024


//--------------------- .nv.shared.reserved.0     --------------------------
	.section	.nv.shared.reserved.0,"aw",@nobits
	.weak		__nv_reservedSMEM_offset_0_alias
	.size		__nv_reservedSMEM_offset_0_alias, 0, 0
	.other		__nv_reservedSMEM_offset_0_alias,@"STO_CUDA_RESERVED_SHARED STV_DEFAULT"
__nv_reservedSMEM_offset_0_alias:
	.zero		0


//--------------------- .nv.global                --------------------------
	.section	.nv.global,"aw",@nobits
.nv.global:
	.type		_ZN40_INTERNAL_f026a1dd_4_k_cu_2ea4de7a_288954cute1_E,@object
	.size		_ZN40_INTERNAL_f026a1dd_4_k_cu_2ea4de7a_288954cute1_E,(_ZN40_INTERNAL_f026a1dd_4_k_cu_2ea4de7a_288954cuda3std3__45__cpo6cbeginE - _ZN40_INTERNAL_f026a1dd_4_k_cu_2ea4de7a_288954cute1_E)
_ZN40_INTERNAL_f026a1dd_4_k_cu_2ea4de7a_288954cute1_E:
	.zero		1
	.type		_ZN40_INTERNAL_f026a1dd_4_k_cu_2ea4de7a_288954cuda3std3__45__cpo6cbeginE,@object
	.size		_ZN40_INTERNAL_f026a1dd_4_k_cu_2ea4de7a_288954cuda3std3__45__cpo6cbeginE,(_ZN40_INTERNAL_f026a1dd_4_k_cu_2ea4de7a_288954cuda3std3__48in_placeE - _ZN40_INTERNAL_f026a1dd_4_k_cu_2ea4de7a_288954cuda3std3__45__cpo6cbeginE)
_ZN40_INTERNAL_f026a1dd_4_k_cu_2ea4de7a_288954cuda3std3__45__cpo6cbeginE:
	.zero		1
	.type		_ZN40_INTERNAL_f026a1dd_4_k_cu_2ea4de7a_288954cuda3std3__48in_placeE,@object
	.size		_ZN40_INTERNAL_f026a1dd_4_k_cu_2ea4de7a_288954cuda3std3__48in_placeE,(_ZN40_INTERNAL_f026a1dd_4_k_cu_2ea4de7a_288954cuda3std6ranges3__45__cpo9iter_moveE - _ZN40_INTERNAL_f026a1dd_4_k_cu_2ea4de7a_288954cuda3std3__48in_placeE)
_ZN40_INTERNAL_f026a1dd_4_k_cu_2ea4de7a_288954cuda3std3__48in_placeE:
	.zero		1
	.type		_ZN40_INTERNAL_f026a1dd_4_k_cu_2ea4de7a_288954cuda3std6ranges3__45__cpo9iter_moveE,@object
	.size		_ZN40_INTERNAL_f026a1dd_4_k_cu_2ea4de7a_288954cuda3std6ranges3__45__cpo9iter_moveE,(_ZN40_INTERNAL_f026a1dd_4_k_cu_2ea4de7a_288954cuda3std3__45__cpo5beginE - _ZN40_INTERNAL_f026a1dd_4_k_cu_2ea4de7a_288954cuda3std6ranges3__45__cpo9iter_moveE)
_ZN40_INTERNAL_f026a1dd_4_k_cu_2ea4de7a_288954cuda3std6ranges3__45__cpo9iter_moveE:
	.zero		1
	.type		_ZN40_INTERNAL_f026a1dd_4_k_cu_2ea4de7a_288954cuda3std3__45__cpo5beginE,@object
	.size		_ZN40_INTERNAL_f026a1dd_4_k_cu_2ea4de7a_288954cuda3std3__45__cpo5beginE,(_ZN40_INTERNAL_f026a1dd_4_k_cu_2ea4de7a_288954cuda3std3__442_GLOBAL__N__f026a1dd_4_k_cu_2ea4de7a_288956ignoreE - _ZN40_INTERNAL_f026a1dd_4_k_cu_2ea4de7a_288954cuda3std3__45__cpo5beginE)
_ZN40_INTERNAL_f026a1dd_4_k_cu_2ea4de7a_288954cuda3std3__45__cpo5beginE:
	.zero		1
	.type		_ZN40_INTERNAL_f026a1dd_4_k_cu_2ea4de7a_288954cuda3std3__442_GLOBAL__N__f026a1dd_4_k_cu_2ea4de7a_288956ignoreE,@object
	.size		_ZN40_INTERNAL_f026a1dd_4_k_cu_2ea4de7a_288954cuda3std3__442_GLOBAL__N__f026a1dd_4_k_cu_2ea4de7a_288956ignoreE,(_ZN40_INTERNAL_f026a1dd_4_k_cu_2ea4de7a_288954cute7productE - _ZN40_INTERNAL_f026a1dd_4_k_cu_2ea4de7a_288954cuda3std3__442_GLOBAL__N__f026a1dd_4_k_cu_2ea4de7a_288956ignoreE)
_ZN40_INTERNAL_f026a1dd_4_k_cu_2ea4de7a_288954cuda3std3__442_GLOBAL__N__f026a1dd_4_k_cu_2ea4de7a_288956ignoreE:
	.zero		1
	.type		_ZN40_INTERNAL_f026a1dd_4_k_cu_2ea4de7a_288954cute7productE,@object
	.size		_ZN40_INTERNAL_f026a1dd_4_k_cu_2ea4de7a_288954cute7productE,(_ZN40_INTERNAL_f026a1dd_4_k_cu_2ea4de7a_288954cuda3std3__45__cpo3endE - _ZN40_INTERNAL_f026a1dd_4_k_cu_2ea4de7a_288954cute7productE)
_ZN40_INTERNAL_f026a1dd_4_k_cu_2ea4de7a_288954cute7productE:
	.zero		1
	.type		_ZN40_INTERNAL_f026a1dd_4_k_cu_2ea4de7a_288954cuda3std3__45__cpo3endE,@object
	.size		_ZN40_INTERNAL_f026a1dd_4_k_cu_2ea4de7a_288954cuda3std3__45__cpo3endE,(_ZN40_INTERNAL_f026a1dd_4_k_cu_2ea4de7a_288954cuda3std3__419piecewise_constructE - _ZN40_INTERNAL_f026a1dd_4_k_cu_2ea4de7a_288954cuda3std3__45__cpo3endE)
_ZN40_INTERNAL_f026a1dd_4_k_cu_2ea4de7a_288954cuda3std3__45__cpo3endE:
	.zero		1
	.type		_ZN40_INTERNAL_f026a1dd_4_k_cu_2ea4de7a_288954cuda3std3__419piecewise_constructE,@object
	.size		_ZN40_INTERNAL_f026a1dd_4_k_cu_2ea4de7a_288954cuda3std3__419piecewise_constructE,(_ZN40_INTERNAL_f026a1dd_4_k_cu_2ea4de7a_288954cuda3std3__45__cpo4cendE - _ZN40_INTERNAL_f026a1dd_4_k_cu_2ea4de7a_288954cuda3std3__419piecewise_constructE)
_ZN40_INTERNAL_f026a1dd_4_k_cu_2ea4de7a_288954cuda3std3__419piecewise_constructE:
	.zero		1
	.type		_ZN40_INTERNAL_f026a1dd_4_k_cu_2ea4de7a_288954cuda3std3__45__cpo4cendE,@object
	.size		_ZN40_INTERNAL_f026a1dd_4_k_cu_2ea4de7a_288954cuda3std3__45__cpo4cendE,(_ZN40_INTERNAL_f026a1dd_4_k_cu_2ea4de7a_288954cuda3std6ranges3__45__cpo4swapE - _ZN40_INTERNAL_f026a1dd_4_k_cu_2ea4de7a_288954cuda3std3__45__cpo4cendE)
_ZN40_INTERNAL_f026a1dd_4_k_cu_2ea4de7a_288954cuda3std3__45__cpo4cendE:
	.zero		1
	.type		_ZN40_INTERNAL_f026a1dd_4_k_cu_2ea4de7a_288954cuda3std6ranges3__45__cpo4swapE,@object
	.size		_ZN40_INTERNAL_f026a1dd_4_k_cu_2ea4de7a_288954cuda3std6ranges3__45__cpo4swapE,(.L_8 - _ZN40_INTERNAL_f026a1dd_4_k_cu_2ea4de7a_288954cuda3std6ranges3__45__cpo4swapE)
_ZN40_INTERNAL_f026a1dd_4_k_cu_2ea4de7a_288954cuda3std6ranges3__45__cpo4swapE:
	.zero		1
.L_8:


//--------------------- .nv.constant0._ZN7cutlass13device_kernelINS_4gemm6kernel13GemmUniversalIN4cute5tupleIJiiiiEEENS1_10collective13CollectiveMmaINS1_34MainloopSm90TmaGmmaWarpSpecializedILi3ENS5_IJNS4_1CILi1EEESB_SB_EEENS1_35KernelTmaWarpSpecializedCooperativeEEENS5_IJNSA_ILi128EEESF_NSA_ILi64EEEEEENS_6half_tENS5_IJlSB_lEEESI_NS5_IJSB_llEEENS4_8TiledMMAINS4_8MMA_AtomIJNS4_4SM904GMMA26MMA_64x128x16_F32F16F16_SSILNSO_5MajorE0ELSQ_1ELNSO_7ScaleInE1ELSR_1EEEEEENS4_6LayoutINS5_IJNSA_ILi2EEESB_SB_EEENS5_IJSB_NSA_ILi0EEESX_EEEEENS5_IJNS4_10UnderscoreES10_S10_EEEEENS4_13SM90_TMA_LOADENS4_14ComposedLayoutINS4_7SwizzleILi3ELi4ELi3EEENS4_18smem_ptr_flag_bitsILi16EEENSU_INS5_IJNSA_ILi8EEESG_EEENS5_IJSG_SB_EEEEEEEvNS4_8identityES13_NS14_IS16_S18_NSU_INS5_IJSG_S19_EEENS5_IJSB_SG_EEEEEEEvS1E_EENS_8epilogue10collective6detail29Sm90TmaWarpSpecializedAdapterINS1L_15DefaultEpilogueISI_SJ_SJ_NS1K_6thread17LinearCombinationISI_Li1EffLNS1P_9ScaleType4KindE0ELNS_15FloatRoundStyleE2ESI_EENS1_15EpilogueDefaultEEEEEvvEEEEvNT_6ParamsE --------------------------
	.section	.nv.constant0._ZN7cutlass13device_kernelINS_4gemm6kernel13GemmUniversalIN4cute5tupleIJiiiiEEENS1_10collective13CollectiveMmaINS1_34MainloopSm90TmaGmmaWarpSpecializedILi3ENS5_IJNS4_1CILi1EEESB_SB_EEENS1_35KernelTmaWarpSpecializedCooperativeEEENS5_IJNSA_ILi128EEESF_NSA_ILi64EEEEEENS_6half_tENS5_IJlSB_lEEESI_NS5_IJSB_llEEENS4_8TiledMMAINS4_8MMA_AtomIJNS4_4SM904GMMA26MMA_64x128x16_F32F16F16_SSILNSO_5MajorE0ELSQ_1ELNSO_7ScaleInE1ELSR_1EEEEEENS4_6LayoutINS5_IJNSA_ILi2EEESB_SB_EEENS5_IJSB_NSA_ILi0EEESX_EEEEENS5_IJNS4_10UnderscoreES10_S10_EEEEENS4_13SM90_TMA_LOADENS4_14ComposedLayoutINS4_7SwizzleILi3ELi4ELi3EEENS4_18smem_ptr_flag_bitsILi16EEENSU_INS5_IJNSA_ILi8EEESG_EEENS5_IJSG_SB_EEEEEEEvNS4_8identityES13_NS14_IS16_S18_NSU_INS5_IJSG_S19_EEENS5_IJSB_SG_EEEEEEEvS1E_EENS_8epilogue10collective6detail29Sm90TmaWarpSpecializedAdapterINS1L_15DefaultEpilogueISI_SJ_SJ_NS1K_6thread17LinearCombinationISI_Li1EffLNS1P_9ScaleType4KindE0ELNS_15FloatRoundStyleE2ESI_EENS1_15EpilogueDefaultEEEEEvvEEEEvNT_6ParamsE,"a",@progbits
	.sectionflags	@""
	.align	4
.nv.constant0._ZN7cutlass13device_kernelINS_4gemm6kernel13GemmUniversalIN4cute5tupleIJiiiiEEENS1_10collective13CollectiveMmaINS1_34MainloopSm90TmaGmmaWarpSpecializedILi3ENS5_IJNS4_1CILi1EEESB_SB_EEENS1_35KernelTmaWarpSpecializedCooperativeEEENS5_IJNSA_ILi128EEESF_NSA_ILi64EEEEEENS_6half_tENS5_IJlSB_lEEESI_NS5_IJSB_llEEENS4_8TiledMMAINS4_8MMA_AtomIJNS4_4SM904GMMA26MMA_64x128x16_F32F16F16_SSILNSO_5MajorE0ELSQ_1ELNSO_7ScaleInE1ELSR_1EEEEEENS4_6LayoutINS5_IJNSA_ILi2EEESB_SB_EEENS5_IJSB_NSA_ILi0EEESX_EEEEENS5_IJNS4_10UnderscoreES10_S10_EEEEENS4_13SM90_TMA_LOADENS4_14ComposedLayoutINS4_7SwizzleILi3ELi4ELi3EEENS4_18smem_ptr_flag_bitsILi16EEENSU_INS5_IJNSA_ILi8EEESG_EEENS5_IJSG_SB_EEEEEEEvNS4_8identityES13_NS14_IS16_S18_NSU_INS5_IJSG_S19_EEENS5_IJSB_SG_EEEEEEEvS1E_EENS_8epilogue10collective6detail29Sm90TmaWarpSpecializedAdapterINS1L_15DefaultEpilogueISI_SJ_SJ_NS1K_6thread17LinearCombinationISI_Li1EffLNS1P_9ScaleType4KindE0ELNS_15FloatRoundStyleE2ESI_EENS1_15EpilogueDefaultEEEEEvvEEEEvNT_6ParamsE:
	.zero		1664


//--------------------- SYMBOLS --------------------------

	.type		.nv.reservedSmem.offset0,@object
	.size		.nv.reservedSmem.offset0,0x4
	.type		__assertfail,@function
